//
// Generated by NVIDIA NVVM Compiler
//
// Compiler Build ID: CL-36424714
// Cuda compilation tools, release 13.0, V13.0.88
// Based on NVVM 20.0.0
//

.version 9.0
.target sm_100
.address_size 64

	// .globl	_Z21sparseAttentionKernelPfS_S_S_PiS0_iiiiii

.visible .entry _Z21sparseAttentionKernelPfS_S_S_PiS0_iiiiii(
	.param .u64 .ptr .align 1 _Z21sparseAttentionKernelPfS_S_S_PiS0_iiiiii_param_0,
	.param .u64 .ptr .align 1 _Z21sparseAttentionKernelPfS_S_S_PiS0_iiiiii_param_1,
	.param .u64 .ptr .align 1 _Z21sparseAttentionKernelPfS_S_S_PiS0_iiiiii_param_2,
	.param .u64 .ptr .align 1 _Z21sparseAttentionKernelPfS_S_S_PiS0_iiiiii_param_3,
	.param .u64 .ptr .align 1 _Z21sparseAttentionKernelPfS_S_S_PiS0_iiiiii_param_4,
	.param .u64 .ptr .align 1 _Z21sparseAttentionKernelPfS_S_S_PiS0_iiiiii_param_5,
	.param .u32 _Z21sparseAttentionKernelPfS_S_S_PiS0_iiiiii_param_6,
	.param .u32 _Z21sparseAttentionKernelPfS_S_S_PiS0_iiiiii_param_7,
	.param .u32 _Z21sparseAttentionKernelPfS_S_S_PiS0_iiiiii_param_8,
	.param .u32 _Z21sparseAttentionKernelPfS_S_S_PiS0_iiiiii_param_9,
	.param .u32 _Z21sparseAttentionKernelPfS_S_S_PiS0_iiiiii_param_10,
	.param .u32 _Z21sparseAttentionKernelPfS_S_S_PiS0_iiiiii_param_11
)
{
	.local .align 16 .b8 	__local_depot0[256];
	.reg .b64 	%SP;
	.reg .b64 	%SPL;
	.reg .pred 	%p<106>;
	.reg .b32 	%r<189>;
	.reg .b32 	%f<356>;
	.reg .b64 	%rd<112>;

	mov.u64 	%SPL, __local_depot0;
	ld.param.u64 	%rd20, [_Z21sparseAttentionKernelPfS_S_S_PiS0_iiiiii_param_0];
	ld.param.u64 	%rd21, [_Z21sparseAttentionKernelPfS_S_S_PiS0_iiiiii_param_2];
	ld.param.u64 	%rd22, [_Z21sparseAttentionKernelPfS_S_S_PiS0_iiiiii_param_4];
	ld.param.u64 	%rd19, [_Z21sparseAttentionKernelPfS_S_S_PiS0_iiiiii_param_5];
	ld.param.u32 	%r84, [_Z21sparseAttentionKernelPfS_S_S_PiS0_iiiiii_param_6];
	ld.param.u32 	%r80, [_Z21sparseAttentionKernelPfS_S_S_PiS0_iiiiii_param_7];
	ld.param.u32 	%r82, [_Z21sparseAttentionKernelPfS_S_S_PiS0_iiiiii_param_9];
	ld.param.u32 	%r85, [_Z21sparseAttentionKernelPfS_S_S_PiS0_iiiiii_param_10];
	ld.param.u32 	%r83, [_Z21sparseAttentionKernelPfS_S_S_PiS0_iiiiii_param_11];
	cvta.to.global.u64 	%rd1, %rd20;
	cvta.to.global.u64 	%rd2, %rd21;
	cvta.to.global.u64 	%rd3, %rd22;
	add.u64 	%rd4, %SPL, 0;
	mov.u32 	%r1, %ctaid.x;
	mov.u32 	%r2, %ctaid.y;
	mov.u32 	%r86, %ctaid.z;
	setp.ge.s32 	%p1, %r1, %r84;
	setp.ge.s32 	%p2, %r2, %r80;
	or.pred  	%p3, %p1, %p2;
	setp.ge.s32 	%p4, %r86, %r85;
	or.pred  	%p5, %p3, %p4;
	@%p5 bra 	$L__BB0_94;
	ld.param.u32 	%r158, [_Z21sparseAttentionKernelPfS_S_S_PiS0_iiiiii_param_8];
	cvta.to.global.u64 	%rd24, %rd19;
	mul.lo.s32 	%r87, %r80, %r1;
	mul.lo.s32 	%r3, %r87, %r158;
	mad.lo.s32 	%r4, %r158, %r2, %r3;
	mul.lo.s32 	%r5, %r82, %r87;
	add.s32 	%r88, %r87, %r2;
	mul.lo.s32 	%r6, %r83, %r88;
	mul.wide.u32 	%rd25, %r88, 4;
	add.s64 	%rd26, %rd24, %rd25;
	ld.global.u32 	%r7, [%rd26];
	setp.lt.s32 	%p6, %r7, 1;
	mov.f32 	%f323, 0fFF800000;
	@%p6 bra 	$L__BB0_36;
	ld.param.u32 	%r159, [_Z21sparseAttentionKernelPfS_S_S_PiS0_iiiiii_param_8];
	setp.lt.s32 	%p7, %r159, 1;
	cvt.rn.f32.s32 	%f1, %r159;
	@%p7 bra 	$L__BB0_20;
	ld.param.u32 	%r160, [_Z21sparseAttentionKernelPfS_S_S_PiS0_iiiiii_param_8];
	and.b32  	%r8, %r160, 15;
	and.b32  	%r9, %r160, 7;
	mov.f32 	%f323, 0fFF800000;
	mov.b32 	%r166, 0;
$L__BB0_4:
	add.s32 	%r100, %r166, %r6;
	mul.wide.s32 	%rd33, %r100, 4;
	add.s64 	%rd34, %rd3, %rd33;
	ld.global.u32 	%r11, [%rd34];
	setp.lt.s32 	%p27, %r11, 0;
	setp.ge.s32 	%p28, %r11, %r80;
	or.pred  	%p29, %p27, %p28;
	@%p29 bra 	$L__BB0_19;
	ld.param.u32 	%r161, [_Z21sparseAttentionKernelPfS_S_S_PiS0_iiiiii_param_8];
	setp.lt.u32 	%p30, %r161, 16;
	mad.lo.s32 	%r12, %r11, %r161, %r3;
	mov.f32 	%f318, 0f00000000;
	mov.b32 	%r169, 0;
	@%p30 bra 	$L__BB0_8;
	mov.f32 	%f318, 0f00000000;
	mov.b32 	%r167, 0;
$L__BB0_7:
	.pragma "nounroll";
	ld.param.u32 	%r162, [_Z21sparseAttentionKernelPfS_S_S_PiS0_iiiiii_param_8];
	ld.param.u64 	%rd106, [_Z21sparseAttentionKernelPfS_S_S_PiS0_iiiiii_param_1];
	add.s32 	%r103, %r4, %r167;
	add.s32 	%r104, %r12, %r167;
	mul.wide.s32 	%rd35, %r103, 4;
	add.s64 	%rd36, %rd1, %rd35;
	ld.global.f32 	%f101, [%rd36];
	cvta.to.global.u64 	%rd37, %rd106;
	mul.wide.s32 	%rd38, %r104, 4;
	add.s64 	%rd39, %rd37, %rd38;
	ld.global.f32 	%f102, [%rd39];
	fma.rn.f32 	%f103, %f101, %f102, %f318;
	ld.global.f32 	%f104, [%rd36+4];
	ld.global.f32 	%f105, [%rd39+4];
	fma.rn.f32 	%f106, %f104, %f105, %f103;
	ld.global.f32 	%f107, [%rd36+8];
	ld.global.f32 	%f108, [%rd39+8];
	fma.rn.f32 	%f109, %f107, %f108, %f106;
	ld.global.f32 	%f110, [%rd36+12];
	ld.global.f32 	%f111, [%rd39+12];
	fma.rn.f32 	%f112, %f110, %f111, %f109;
	ld.global.f32 	%f113, [%rd36+16];
	ld.global.f32 	%f114, [%rd39+16];
	fma.rn.f32 	%f115, %f113, %f114, %f112;
	ld.global.f32 	%f116, [%rd36+20];
	ld.global.f32 	%f117, [%rd39+20];
	fma.rn.f32 	%f118, %f116, %f117, %f115;
	ld.global.f32 	%f119, [%rd36+24];
	ld.global.f32 	%f120, [%rd39+24];
	fma.rn.f32 	%f121, %f119, %f120, %f118;
	ld.global.f32 	%f122, [%rd36+28];
	ld.global.f32 	%f123, [%rd39+28];
	fma.rn.f32 	%f124, %f122, %f123, %f121;
	ld.global.f32 	%f125, [%rd36+32];
	ld.global.f32 	%f126, [%rd39+32];
	fma.rn.f32 	%f127, %f125, %f126, %f124;
	ld.global.f32 	%f128, [%rd36+36];
	ld.global.f32 	%f129, [%rd39+36];
	fma.rn.f32 	%f130, %f128, %f129, %f127;
	ld.global.f32 	%f131, [%rd36+40];
	ld.global.f32 	%f132, [%rd39+40];
	fma.rn.f32 	%f133, %f131, %f132, %f130;
	ld.global.f32 	%f134, [%rd36+44];
	ld.global.f32 	%f135, [%rd39+44];
	fma.rn.f32 	%f136, %f134, %f135, %f133;
	ld.global.f32 	%f137, [%rd36+48];
	ld.global.f32 	%f138, [%rd39+48];
	fma.rn.f32 	%f139, %f137, %f138, %f136;
	ld.global.f32 	%f140, [%rd36+52];
	ld.global.f32 	%f141, [%rd39+52];
	fma.rn.f32 	%f142, %f140, %f141, %f139;
	ld.global.f32 	%f143, [%rd36+56];
	ld.global.f32 	%f144, [%rd39+56];
	fma.rn.f32 	%f145, %f143, %f144, %f142;
	ld.global.f32 	%f146, [%rd36+60];
	ld.global.f32 	%f147, [%rd39+60];
	fma.rn.f32 	%f318, %f146, %f147, %f145;
	add.s32 	%r167, %r167, 16;
	and.b32  	%r169, %r162, 2147483632;
	setp.eq.s32 	%p31, %r167, %r169;
	@%p31 bra 	$L__BB0_8;
	bra.uni 	$L__BB0_7;
$L__BB0_8:
	setp.eq.s32 	%p32, %r8, 0;
	@%p32 bra 	$L__BB0_18;
	add.s32 	%r105, %r8, -1;
	setp.lt.u32 	%p33, %r105, 7;
	@%p33 bra 	$L__BB0_11;
	ld.param.u64 	%rd107, [_Z21sparseAttentionKernelPfS_S_S_PiS0_iiiiii_param_1];
	add.s32 	%r106, %r4, %r169;
	add.s32 	%r107, %r12, %r169;
	mul.wide.s32 	%rd40, %r106, 4;
	add.s64 	%rd41, %rd1, %rd40;
	ld.global.f32 	%f149, [%rd41];
	cvta.to.global.u64 	%rd42, %rd107;
	mul.wide.s32 	%rd43, %r107, 4;
	add.s64 	%rd44, %rd42, %rd43;
	ld.global.f32 	%f150, [%rd44];
	fma.rn.f32 	%f151, %f149, %f150, %f318;
	ld.global.f32 	%f152, [%rd41+4];
	ld.global.f32 	%f153, [%rd44+4];
	fma.rn.f32 	%f154, %f152, %f153, %f151;
	ld.global.f32 	%f155, [%rd41+8];
	ld.global.f32 	%f156, [%rd44+8];
	fma.rn.f32 	%f157, %f155, %f156, %f154;
	ld.global.f32 	%f158, [%rd41+12];
	ld.global.f32 	%f159, [%rd44+12];
	fma.rn.f32 	%f160, %f158, %f159, %f157;
	ld.global.f32 	%f161, [%rd41+16];
	ld.global.f32 	%f162, [%rd44+16];
	fma.rn.f32 	%f163, %f161, %f162, %f160;
	ld.global.f32 	%f164, [%rd41+20];
	ld.global.f32 	%f165, [%rd44+20];
	fma.rn.f32 	%f166, %f164, %f165, %f163;
	ld.global.f32 	%f167, [%rd41+24];
	ld.global.f32 	%f168, [%rd44+24];
	fma.rn.f32 	%f169, %f167, %f168, %f166;
	ld.global.f32 	%f170, [%rd41+28];
	ld.global.f32 	%f171, [%rd44+28];
	fma.rn.f32 	%f318, %f170, %f171, %f169;
	add.s32 	%r169, %r169, 8;
$L__BB0_11:
	setp.eq.s32 	%p34, %r9, 0;
	@%p34 bra 	$L__BB0_18;
	add.s32 	%r108, %r9, -1;
	setp.lt.u32 	%p35, %r108, 3;
	@%p35 bra 	$L__BB0_14;
	ld.param.u64 	%rd108, [_Z21sparseAttentionKernelPfS_S_S_PiS0_iiiiii_param_1];
	add.s32 	%r109, %r4, %r169;
	add.s32 	%r110, %r12, %r169;
	mul.wide.s32 	%rd45, %r109, 4;
	add.s64 	%rd46, %rd1, %rd45;
	ld.global.f32 	%f173, [%rd46];
	cvta.to.global.u64 	%rd47, %rd108;
	mul.wide.s32 	%rd48, %r110, 4;
	add.s64 	%rd49, %rd47, %rd48;
	ld.global.f32 	%f174, [%rd49];
	fma.rn.f32 	%f175, %f173, %f174, %f318;
	ld.global.f32 	%f176, [%rd46+4];
	ld.global.f32 	%f177, [%rd49+4];
	fma.rn.f32 	%f178, %f176, %f177, %f175;
	ld.global.f32 	%f179, [%rd46+8];
	ld.global.f32 	%f180, [%rd49+8];
	fma.rn.f32 	%f181, %f179, %f180, %f178;
	ld.global.f32 	%f182, [%rd46+12];
	ld.global.f32 	%f183, [%rd49+12];
	fma.rn.f32 	%f318, %f182, %f183, %f181;
	add.s32 	%r169, %r169, 4;
$L__BB0_14:
	ld.param.u32 	%r163, [_Z21sparseAttentionKernelPfS_S_S_PiS0_iiiiii_param_8];
	and.b32  	%r111, %r163, 3;
	setp.eq.s32 	%p36, %r111, 0;
	@%p36 bra 	$L__BB0_18;
	ld.param.u32 	%r164, [_Z21sparseAttentionKernelPfS_S_S_PiS0_iiiiii_param_8];
	ld.param.u64 	%rd109, [_Z21sparseAttentionKernelPfS_S_S_PiS0_iiiiii_param_1];
	and.b32  	%r112, %r164, 3;
	setp.eq.s32 	%p37, %r112, 1;
	add.s32 	%r113, %r4, %r169;
	add.s32 	%r114, %r12, %r169;
	mul.wide.s32 	%rd50, %r113, 4;
	add.s64 	%rd5, %rd1, %rd50;
	ld.global.f32 	%f184, [%rd5];
	cvta.to.global.u64 	%rd51, %rd109;
	mul.wide.s32 	%rd52, %r114, 4;
	add.s64 	%rd6, %rd51, %rd52;
	ld.global.f32 	%f185, [%rd6];
	fma.rn.f32 	%f318, %f184, %f185, %f318;
	@%p37 bra 	$L__BB0_18;
	ld.param.u32 	%r165, [_Z21sparseAttentionKernelPfS_S_S_PiS0_iiiiii_param_8];
	and.b32  	%r115, %r165, 3;
	setp.eq.s32 	%p38, %r115, 2;
	ld.global.f32 	%f186, [%rd5+4];
	ld.global.f32 	%f187, [%rd6+4];
	fma.rn.f32 	%f318, %f186, %f187, %f318;
	@%p38 bra 	$L__BB0_18;
	ld.global.f32 	%f188, [%rd5+8];
	ld.global.f32 	%f189, [%rd6+8];
	fma.rn.f32 	%f318, %f188, %f189, %f318;
$L__BB0_18:
	sqrt.rn.f32 	%f190, %f1;
	div.rn.f32 	%f191, %f318, %f190;
	mul.wide.u32 	%rd53, %r166, 4;
	add.s64 	%rd54, %rd4, %rd53;
	st.local.f32 	[%rd54], %f191;
	max.f32 	%f323, %f323, %f191;
$L__BB0_19:
	add.s32 	%r166, %r166, 1;
	setp.eq.s32 	%p39, %r166, %r7;
	@%p39 bra 	$L__BB0_36;
	bra.uni 	$L__BB0_4;
$L__BB0_20:
	and.b32  	%r22, %r7, 3;
	setp.lt.u32 	%p8, %r7, 4;
	mov.f32 	%f323, 0fFF800000;
	mov.b32 	%r171, 0;
	@%p8 bra 	$L__BB0_31;
	and.b32  	%r171, %r7, 2147483644;
	mov.f32 	%f323, 0fFF800000;
	mov.b32 	%r174, 0;
	sqrt.rn.f32 	%f82, %f1;
$L__BB0_22:
	add.s32 	%r91, %r174, %r6;
	mul.wide.s32 	%rd27, %r91, 4;
	add.s64 	%rd7, %rd3, %rd27;
	ld.global.u32 	%r92, [%rd7];
	setp.lt.s32 	%p9, %r92, 0;
	setp.ge.s32 	%p10, %r92, %r80;
	mul.wide.u32 	%rd28, %r174, 4;
	add.s64 	%rd8, %rd4, %rd28;
	or.pred  	%p11, %p9, %p10;
	@%p11 bra 	$L__BB0_24;
	mov.f32 	%f83, 0f00000000;
	div.rn.f32 	%f84, %f83, %f82;
	st.local.f32 	[%rd8], %f84;
	max.f32 	%f323, %f323, %f84;
$L__BB0_24:
	ld.global.u32 	%r93, [%rd7+4];
	setp.lt.s32 	%p12, %r93, 0;
	setp.ge.s32 	%p13, %r93, %r80;
	or.pred  	%p14, %p12, %p13;
	@%p14 bra 	$L__BB0_26;
	mov.f32 	%f86, 0f00000000;
	div.rn.f32 	%f87, %f86, %f82;
	st.local.f32 	[%rd8+4], %f87;
	max.f32 	%f323, %f323, %f87;
$L__BB0_26:
	ld.global.u32 	%r94, [%rd7+8];
	setp.lt.s32 	%p15, %r94, 0;
	setp.ge.s32 	%p16, %r94, %r80;
	or.pred  	%p17, %p15, %p16;
	@%p17 bra 	$L__BB0_28;
	mov.f32 	%f89, 0f00000000;
	div.rn.f32 	%f90, %f89, %f82;
	st.local.f32 	[%rd8+8], %f90;
	max.f32 	%f323, %f323, %f90;
$L__BB0_28:
	ld.global.u32 	%r95, [%rd7+12];
	setp.lt.s32 	%p18, %r95, 0;
	setp.ge.s32 	%p19, %r95, %r80;
	or.pred  	%p20, %p18, %p19;
	@%p20 bra 	$L__BB0_30;
	mov.f32 	%f92, 0f00000000;
	div.rn.f32 	%f93, %f92, %f82;
	st.local.f32 	[%rd8+12], %f93;
	max.f32 	%f323, %f323, %f93;
$L__BB0_30:
	add.s32 	%r174, %r174, 4;
	setp.eq.s32 	%p21, %r174, %r171;
	@%p21 bra 	$L__BB0_31;
	bra.uni 	$L__BB0_22;
$L__BB0_31:
	setp.eq.s32 	%p22, %r22, 0;
	@%p22 bra 	$L__BB0_36;
	mov.b32 	%r173, 0;
	sqrt.rn.f32 	%f94, %f1;
$L__BB0_33:
	.pragma "nounroll";
	add.s32 	%r97, %r171, %r6;
	mul.wide.s32 	%rd29, %r97, 4;
	add.s64 	%rd30, %rd3, %rd29;
	ld.global.u32 	%r98, [%rd30];
	setp.lt.s32 	%p23, %r98, 0;
	setp.ge.s32 	%p24, %r98, %r80;
	or.pred  	%p25, %p23, %p24;
	@%p25 bra 	$L__BB0_35;
	mov.f32 	%f95, 0f00000000;
	div.rn.f32 	%f96, %f95, %f94;
	mul.wide.u32 	%rd31, %r171, 4;
	add.s64 	%rd32, %rd4, %rd31;
	st.local.f32 	[%rd32], %f96;
	max.f32 	%f323, %f323, %f96;
$L__BB0_35:
	add.s32 	%r171, %r171, 1;
	add.s32 	%r173, %r173, 1;
	setp.ne.s32 	%p26, %r173, %r22;
	@%p26 bra 	$L__BB0_33;
$L__BB0_36:
	setp.lt.s32 	%p40, %r7, 1;
	mov.f32 	%f332, 0f00000000;
	@%p40 bra 	$L__BB0_43;
	and.b32  	%r29, %r7, 3;
	setp.lt.u32 	%p41, %r7, 4;
	mov.f32 	%f332, 0f00000000;
	mov.b32 	%r175, 0;
	@%p41 bra 	$L__BB0_40;
	and.b32  	%r175, %r7, 2147483644;
	mov.f32 	%f332, 0f00000000;
	mov.b32 	%r178, 0;
$L__BB0_39:
	mul.wide.u32 	%rd55, %r178, 4;
	add.s64 	%rd56, %rd4, %rd55;
	ld.local.v4.f32 	{%f196, %f197, %f198, %f199}, [%rd56];
	sub.f32 	%f200, %f196, %f323;
	fma.rn.f32 	%f201, %f200, 0f3BBB989D, 0f3F000000;
	cvt.sat.f32.f32 	%f202, %f201;
	mov.f32 	%f203, 0f4B400001;
	mov.f32 	%f204, 0f437C0000;
	fma.rm.f32 	%f205, %f202, %f204, %f203;
	add.f32 	%f206, %f205, 0fCB40007F;
	neg.f32 	%f207, %f206;
	fma.rn.f32 	%f208, %f200, 0f3FB8AA3B, %f207;
	fma.rn.f32 	%f209, %f200, 0f32A57060, %f208;
	mov.b32 	%r118, %f205;
	shl.b32 	%r119, %r118, 23;
	mov.b32 	%f210, %r119;
	ex2.approx.ftz.f32 	%f211, %f209;
	mul.f32 	%f212, %f211, %f210;
	add.f32 	%f213, %f332, %f212;
	sub.f32 	%f214, %f197, %f323;
	fma.rn.f32 	%f215, %f214, 0f3BBB989D, 0f3F000000;
	cvt.sat.f32.f32 	%f216, %f215;
	fma.rm.f32 	%f217, %f216, %f204, %f203;
	add.f32 	%f218, %f217, 0fCB40007F;
	neg.f32 	%f219, %f218;
	fma.rn.f32 	%f220, %f214, 0f3FB8AA3B, %f219;
	fma.rn.f32 	%f221, %f214, 0f32A57060, %f220;
	mov.b32 	%r120, %f217;
	shl.b32 	%r121, %r120, 23;
	mov.b32 	%f222, %r121;
	ex2.approx.ftz.f32 	%f223, %f221;
	mul.f32 	%f224, %f223, %f222;
	add.f32 	%f225, %f213, %f224;
	sub.f32 	%f226, %f198, %f323;
	fma.rn.f32 	%f227, %f226, 0f3BBB989D, 0f3F000000;
	cvt.sat.f32.f32 	%f228, %f227;
	fma.rm.f32 	%f229, %f228, %f204, %f203;
	add.f32 	%f230, %f229, 0fCB40007F;
	neg.f32 	%f231, %f230;
	fma.rn.f32 	%f232, %f226, 0f3FB8AA3B, %f231;
	fma.rn.f32 	%f233, %f226, 0f32A57060, %f232;
	mov.b32 	%r122, %f229;
	shl.b32 	%r123, %r122, 23;
	mov.b32 	%f234, %r123;
	ex2.approx.ftz.f32 	%f235, %f233;
	mul.f32 	%f236, %f235, %f234;
	add.f32 	%f237, %f225, %f236;
	sub.f32 	%f238, %f199, %f323;
	fma.rn.f32 	%f239, %f238, 0f3BBB989D, 0f3F000000;
	cvt.sat.f32.f32 	%f240, %f239;
	fma.rm.f32 	%f241, %f240, %f204, %f203;
	add.f32 	%f242, %f241, 0fCB40007F;
	neg.f32 	%f243, %f242;
	fma.rn.f32 	%f244, %f238, 0f3FB8AA3B, %f243;
	fma.rn.f32 	%f245, %f238, 0f32A57060, %f244;
	mov.b32 	%r124, %f241;
	shl.b32 	%r125, %r124, 23;
	mov.b32 	%f246, %r125;
	ex2.approx.ftz.f32 	%f247, %f245;
	mul.f32 	%f248, %f247, %f246;
	st.local.v4.f32 	[%rd56], {%f212, %f224, %f236, %f248};
	add.f32 	%f332, %f237, %f248;
	add.s32 	%r178, %r178, 4;
	setp.eq.s32 	%p42, %r178, %r175;
	@%p42 bra 	$L__BB0_40;
	bra.uni 	$L__BB0_39;
$L__BB0_40:
	setp.eq.s32 	%p43, %r29, 0;
	@%p43 bra 	$L__BB0_43;
	mov.b32 	%r177, 0;
$L__BB0_42:
	.pragma "nounroll";
	mul.wide.u32 	%rd57, %r175, 4;
	add.s64 	%rd58, %rd4, %rd57;
	ld.local.f32 	%f249, [%rd58];
	sub.f32 	%f250, %f249, %f323;
	fma.rn.f32 	%f251, %f250, 0f3BBB989D, 0f3F000000;
	cvt.sat.f32.f32 	%f252, %f251;
	mov.f32 	%f253, 0f4B400001;
	mov.f32 	%f254, 0f437C0000;
	fma.rm.f32 	%f255, %f252, %f254, %f253;
	add.f32 	%f256, %f255, 0fCB40007F;
	neg.f32 	%f257, %f256;
	fma.rn.f32 	%f258, %f250, 0f3FB8AA3B, %f257;
	fma.rn.f32 	%f259, %f250, 0f32A57060, %f258;
	mov.b32 	%r127, %f255;
	shl.b32 	%r128, %r127, 23;
	mov.b32 	%f260, %r128;
	ex2.approx.ftz.f32 	%f261, %f259;
	mul.f32 	%f262, %f261, %f260;
	st.local.f32 	[%rd58], %f262;
	add.f32 	%f332, %f332, %f262;
	add.s32 	%r175, %r175, 1;
	add.s32 	%r177, %r177, 1;
	setp.ne.s32 	%p44, %r177, %r29;
	@%p44 bra 	$L__BB0_42;
$L__BB0_43:
	setp.lt.s32 	%p45, %r7, 1;
	@%p45 bra 	$L__BB0_50;
	and.b32  	%r38, %r7, 3;
	setp.lt.u32 	%p46, %r7, 4;
	mov.b32 	%r179, 0;
	@%p46 bra 	$L__BB0_47;
	and.b32  	%r179, %r7, 2147483644;
	mov.b32 	%r182, 0;
$L__BB0_46:
	mul.wide.u32 	%rd59, %r182, 4;
	add.s64 	%rd60, %rd4, %rd59;
	ld.local.v4.f32 	{%f263, %f264, %f265, %f266}, [%rd60];
	div.rn.f32 	%f267, %f263, %f332;
	div.rn.f32 	%f268, %f264, %f332;
	div.rn.f32 	%f269, %f265, %f332;
	div.rn.f32 	%f270, %f266, %f332;
	st.local.v4.f32 	[%rd60], {%f267, %f268, %f269, %f270};
	add.s32 	%r182, %r182, 4;
	setp.eq.s32 	%p47, %r182, %r179;
	@%p47 bra 	$L__BB0_47;
	bra.uni 	$L__BB0_46;
$L__BB0_47:
	setp.eq.s32 	%p48, %r38, 0;
	@%p48 bra 	$L__BB0_50;
	mov.b32 	%r181, 0;
$L__BB0_49:
	.pragma "nounroll";
	mul.wide.u32 	%rd61, %r179, 4;
	add.s64 	%rd62, %rd4, %rd61;
	ld.local.f32 	%f271, [%rd62];
	div.rn.f32 	%f272, %f271, %f332;
	st.local.f32 	[%rd62], %f272;
	add.s32 	%r179, %r179, 1;
	add.s32 	%r181, %r181, 1;
	setp.ne.s32 	%p49, %r181, %r38;
	@%p49 bra 	$L__BB0_49;
$L__BB0_50:
	setp.lt.s32 	%p50, %r82, 1;
	@%p50 bra 	$L__BB0_94;
	and.b32  	%r47, %r7, 7;
	mov.u32 	%r133, %ctaid.y;
	mad.lo.s32 	%r48, %r82, %r133, %r5;
	mov.b32 	%r183, 0;
	add.s64 	%rd9, %rd4, 16;
$L__BB0_52:
	setp.lt.s32 	%p51, %r7, 1;
	mov.f32 	%f335, 0f00000000;
	@%p51 bra 	$L__BB0_93;
	setp.lt.u32 	%p52, %r7, 8;
	add.s32 	%r52, %r183, %r5;
	mov.f32 	%f335, 0f00000000;
	mov.b32 	%r187, 0;
	@%p52 bra 	$L__BB0_72;
	and.b32  	%r187, %r7, 2147483640;
	neg.s32 	%r185, %r187;
	mov.f32 	%f335, 0f00000000;
	mov.u64 	%rd111, %rd9;
	mov.u32 	%r184, %r6;
$L__BB0_55:
	.pragma "nounroll";
	mul.wide.s32 	%rd63, %r184, 4;
	add.s64 	%rd64, %rd3, %rd63;
	add.s64 	%rd11, %rd64, 16;
	ld.global.u32 	%r56, [%rd64];
	setp.lt.s32 	%p53, %r56, 0;
	setp.ge.s32 	%p54, %r56, %r80;
	or.pred  	%p55, %p53, %p54;
	@%p55 bra 	$L__BB0_57;
	mad.lo.s32 	%r136, %r56, %r82, %r52;
	ld.local.f32 	%f277, [%rd111+-16];
	mul.wide.s32 	%rd65, %r136, 4;
	add.s64 	%rd66, %rd2, %rd65;
	ld.global.f32 	%f278, [%rd66];
	fma.rn.f32 	%f335, %f277, %f278, %f335;
$L__BB0_57:
	ld.global.u32 	%r57, [%rd11+-12];
	setp.lt.s32 	%p56, %r57, 0;
	setp.ge.s32 	%p57, %r57, %r80;
	or.pred  	%p58, %p56, %p57;
	@%p58 bra 	$L__BB0_59;
	mad.lo.s32 	%r137, %r57, %r82, %r52;
	ld.local.f32 	%f279, [%rd111+-12];
	mul.wide.s32 	%rd67, %r137, 4;
	add.s64 	%rd68, %rd2, %rd67;
	ld.global.f32 	%f280, [%rd68];
	fma.rn.f32 	%f335, %f279, %f280, %f335;
$L__BB0_59:
	ld.global.u32 	%r58, [%rd11+-8];
	setp.lt.s32 	%p59, %r58, 0;
	setp.ge.s32 	%p60, %r58, %r80;
	or.pred  	%p61, %p59, %p60;
	@%p61 bra 	$L__BB0_61;
	mad.lo.s32 	%r138, %r58, %r82, %r52;
	ld.local.f32 	%f281, [%rd111+-8];
	mul.wide.s32 	%rd69, %r138, 4;
	add.s64 	%rd70, %rd2, %rd69;
	ld.global.f32 	%f282, [%rd70];
	fma.rn.f32 	%f335, %f281, %f282, %f335;
$L__BB0_61:
	ld.global.u32 	%r59, [%rd11+-4];
	setp.lt.s32 	%p62, %r59, 0;
	setp.ge.s32 	%p63, %r59, %r80;
	or.pred  	%p64, %p62, %p63;
	@%p64 bra 	$L__BB0_63;
	mad.lo.s32 	%r139, %r59, %r82, %r52;
	ld.local.f32 	%f283, [%rd111+-4];
	mul.wide.s32 	%rd71, %r139, 4;
	add.s64 	%rd72, %rd2, %rd71;
	ld.global.f32 	%f284, [%rd72];
	fma.rn.f32 	%f335, %f283, %f284, %f335;
$L__BB0_63:
	ld.global.u32 	%r60, [%rd11];
	setp.lt.s32 	%p65, %r60, 0;
	setp.ge.s32 	%p66, %r60, %r80;
	or.pred  	%p67, %p65, %p66;
	@%p67 bra 	$L__BB0_65;
	mad.lo.s32 	%r140, %r60, %r82, %r52;
	ld.local.f32 	%f285, [%rd111];
	mul.wide.s32 	%rd73, %r140, 4;
	add.s64 	%rd74, %rd2, %rd73;
	ld.global.f32 	%f286, [%rd74];
	fma.rn.f32 	%f335, %f285, %f286, %f335;
$L__BB0_65:
	ld.global.u32 	%r61, [%rd11+4];
	setp.lt.s32 	%p68, %r61, 0;
	setp.ge.s32 	%p69, %r61, %r80;
	or.pred  	%p70, %p68, %p69;
	@%p70 bra 	$L__BB0_67;
	mad.lo.s32 	%r141, %r61, %r82, %r52;
	ld.local.f32 	%f287, [%rd111+4];
	mul.wide.s32 	%rd75, %r141, 4;
	add.s64 	%rd76, %rd2, %rd75;
	ld.global.f32 	%f288, [%rd76];
	fma.rn.f32 	%f335, %f287, %f288, %f335;
$L__BB0_67:
	ld.global.u32 	%r62, [%rd11+8];
	setp.lt.s32 	%p71, %r62, 0;
	setp.ge.s32 	%p72, %r62, %r80;
	or.pred  	%p73, %p71, %p72;
	@%p73 bra 	$L__BB0_69;
	mad.lo.s32 	%r142, %r62, %r82, %r52;
	ld.local.f32 	%f289, [%rd111+8];
	mul.wide.s32 	%rd77, %r142, 4;
	add.s64 	%rd78, %rd2, %rd77;
	ld.global.f32 	%f290, [%rd78];
	fma.rn.f32 	%f335, %f289, %f290, %f335;
$L__BB0_69:
	ld.global.u32 	%r63, [%rd11+12];
	setp.lt.s32 	%p74, %r63, 0;
	setp.ge.s32 	%p75, %r63, %r80;
	or.pred  	%p76, %p74, %p75;
	@%p76 bra 	$L__BB0_71;
	mad.lo.s32 	%r143, %r63, %r82, %r52;
	ld.local.f32 	%f291, [%rd111+12];
	mul.wide.s32 	%rd79, %r143, 4;
	add.s64 	%rd80, %rd2, %rd79;
	ld.global.f32 	%f292, [%rd80];
	fma.rn.f32 	%f335, %f291, %f292, %f335;
$L__BB0_71:
	add.s32 	%r185, %r185, 8;
	add.s32 	%r184, %r184, 8;
	add.s64 	%rd111, %rd111, 32;
	setp.ne.s32 	%p77, %r185, 0;
	@%p77 bra 	$L__BB0_55;
$L__BB0_72:
	setp.eq.s32 	%p78, %r47, 0;
	@%p78 bra 	$L__BB0_93;
	add.s32 	%r144, %r47, -1;
	setp.lt.u32 	%p79, %r144, 3;
	@%p79 bra 	$L__BB0_83;
	add.s32 	%r145, %r187, %r6;
	mul.wide.s32 	%rd81, %r145, 4;
	add.s64 	%rd13, %rd3, %rd81;
	ld.global.u32 	%r68, [%rd13];
	setp.lt.s32 	%p80, %r68, 0;
	setp.ge.s32 	%p81, %r68, %r80;
	mul.wide.u32 	%rd82, %r187, 4;
	add.s64 	%rd14, %rd4, %rd82;
	or.pred  	%p82, %p80, %p81;
	@%p82 bra 	$L__BB0_76;
	mad.lo.s32 	%r146, %r68, %r82, %r52;
	ld.local.f32 	%f294, [%rd14];
	mul.wide.s32 	%rd83, %r146, 4;
	add.s64 	%rd84, %rd2, %rd83;
	ld.global.f32 	%f295, [%rd84];
	fma.rn.f32 	%f335, %f294, %f295, %f335;
$L__BB0_76:
	ld.global.u32 	%r69, [%rd13+4];
	setp.lt.s32 	%p83, %r69, 0;
	setp.ge.s32 	%p84, %r69, %r80;
	or.pred  	%p85, %p83, %p84;
	@%p85 bra 	$L__BB0_78;
	mad.lo.s32 	%r147, %r69, %r82, %r52;
	ld.local.f32 	%f296, [%rd14+4];
	mul.wide.s32 	%rd85, %r147, 4;
	add.s64 	%rd86, %rd2, %rd85;
	ld.global.f32 	%f297, [%rd86];
	fma.rn.f32 	%f335, %f296, %f297, %f335;
$L__BB0_78:
	ld.global.u32 	%r70, [%rd13+8];
	setp.lt.s32 	%p86, %r70, 0;
	setp.ge.s32 	%p87, %r70, %r80;
	or.pred  	%p88, %p86, %p87;
	@%p88 bra 	$L__BB0_80;
	mad.lo.s32 	%r148, %r70, %r82, %r52;
	ld.local.f32 	%f298, [%rd14+8];
	mul.wide.s32 	%rd87, %r148, 4;
	add.s64 	%rd88, %rd2, %rd87;
	ld.global.f32 	%f299, [%rd88];
	fma.rn.f32 	%f335, %f298, %f299, %f335;
$L__BB0_80:
	ld.global.u32 	%r71, [%rd13+12];
	setp.lt.s32 	%p89, %r71, 0;
	setp.ge.s32 	%p90, %r71, %r80;
	or.pred  	%p91, %p89, %p90;
	@%p91 bra 	$L__BB0_82;
	mad.lo.s32 	%r149, %r71, %r82, %r52;
	ld.local.f32 	%f300, [%rd14+12];
	mul.wide.s32 	%rd89, %r149, 4;
	add.s64 	%rd90, %rd2, %rd89;
	ld.global.f32 	%f301, [%rd90];
	fma.rn.f32 	%f335, %f300, %f301, %f335;
$L__BB0_82:
	add.s32 	%r187, %r187, 4;
$L__BB0_83:
	and.b32  	%r150, %r7, 3;
	setp.eq.s32 	%p92, %r150, 0;
	@%p92 bra 	$L__BB0_93;
	setp.eq.s32 	%p93, %r150, 1;
	@%p93 bra 	$L__BB0_90;
	add.s32 	%r151, %r187, %r6;
	mul.wide.s32 	%rd91, %r151, 4;
	add.s64 	%rd15, %rd3, %rd91;
	ld.global.u32 	%r74, [%rd15];
	setp.lt.s32 	%p94, %r74, 0;
	setp.ge.s32 	%p95, %r74, %r80;
	mul.wide.u32 	%rd92, %r187, 4;
	add.s64 	%rd16, %rd4, %rd92;
	or.pred  	%p96, %p94, %p95;
	@%p96 bra 	$L__BB0_87;
	mad.lo.s32 	%r152, %r74, %r82, %r52;
	ld.local.f32 	%f303, [%rd16];
	mul.wide.s32 	%rd93, %r152, 4;
	add.s64 	%rd94, %rd2, %rd93;
	ld.global.f32 	%f304, [%rd94];
	fma.rn.f32 	%f335, %f303, %f304, %f335;
$L__BB0_87:
	ld.global.u32 	%r75, [%rd15+4];
	setp.lt.s32 	%p97, %r75, 0;
	setp.ge.s32 	%p98, %r75, %r80;
	or.pred  	%p99, %p97, %p98;
	@%p99 bra 	$L__BB0_89;
	mad.lo.s32 	%r153, %r75, %r82, %r52;
	ld.local.f32 	%f305, [%rd16+4];
	mul.wide.s32 	%rd95, %r153, 4;
	add.s64 	%rd96, %rd2, %rd95;
	ld.global.f32 	%f306, [%rd96];
	fma.rn.f32 	%f335, %f305, %f306, %f335;
$L__BB0_89:
	add.s32 	%r187, %r187, 2;
$L__BB0_90:
	and.b32  	%r154, %r7, 1;
	setp.eq.b32 	%p100, %r154, 1;
	not.pred 	%p101, %p100;
	@%p101 bra 	$L__BB0_93;
	add.s32 	%r155, %r187, %r6;
	mul.wide.s32 	%rd97, %r155, 4;
	add.s64 	%rd98, %rd3, %rd97;
	ld.global.u32 	%r78, [%rd98];
	setp.lt.s32 	%p102, %r78, 0;
	setp.ge.s32 	%p103, %r78, %r80;
	or.pred  	%p104, %p102, %p103;
	@%p104 bra 	$L__BB0_93;
	mad.lo.s32 	%r156, %r78, %r82, %r52;
	mul.wide.u32 	%rd99, %r187, 4;
	add.s64 	%rd100, %rd4, %rd99;
	ld.local.f32 	%f307, [%rd100];
	mul.wide.s32 	%rd101, %r156, 4;
	add.s64 	%rd102, %rd2, %rd101;
	ld.global.f32 	%f308, [%rd102];
	fma.rn.f32 	%f335, %f307, %f308, %f335;
$L__BB0_93:
	ld.param.u64 	%rd110, [_Z21sparseAttentionKernelPfS_S_S_PiS0_iiiiii_param_3];
	add.s32 	%r157, %r48, %r183;
	cvta.to.global.u64 	%rd103, %rd110;
	mul.wide.s32 	%rd104, %r157, 4;
	add.s64 	%rd105, %rd103, %rd104;
	st.global.f32 	[%rd105], %f335;
	add.s32 	%r183, %r183, 1;
	setp.ne.s32 	%p105, %r183, %r82;
	@%p105 bra 	$L__BB0_52;
$L__BB0_94:
	ret;

}
	// .globl	_Z23standardAttentionKernelPfS_S_S_iiiii
.visible .entry _Z23standardAttentionKernelPfS_S_S_iiiii(
	.param .u64 .ptr .align 1 _Z23standardAttentionKernelPfS_S_S_iiiii_param_0,
	.param .u64 .ptr .align 1 _Z23standardAttentionKernelPfS_S_S_iiiii_param_1,
	.param .u64 .ptr .align 1 _Z23standardAttentionKernelPfS_S_S_iiiii_param_2,
	.param .u64 .ptr .align 1 _Z23standardAttentionKernelPfS_S_S_iiiii_param_3,
	.param .u32 _Z23standardAttentionKernelPfS_S_S_iiiii_param_4,
	.param .u32 _Z23standardAttentionKernelPfS_S_S_iiiii_param_5,
	.param .u32 _Z23standardAttentionKernelPfS_S_S_iiiii_param_6,
	.param .u32 _Z23standardAttentionKernelPfS_S_S_iiiii_param_7,
	.param .u32 _Z23standardAttentionKernelPfS_S_S_iiiii_param_8
)
{
	.local .align 16 .b8 	__local_depot1[8192];
	.reg .b64 	%SP;
	.reg .b64 	%SPL;
	.reg .pred 	%p<63>;
	.reg .b32 	%r<196>;
	.reg .b32 	%f<546>;
	.reg .b64 	%rd<123>;

	mov.u64 	%SPL, __local_depot1;
	ld.param.u64 	%rd29, [_Z23standardAttentionKernelPfS_S_S_iiiii_param_0];
	ld.param.u64 	%rd30, [_Z23standardAttentionKernelPfS_S_S_iiiii_param_1];
	ld.param.u64 	%rd31, [_Z23standardAttentionKernelPfS_S_S_iiiii_param_2];
	ld.param.u64 	%rd32, [_Z23standardAttentionKernelPfS_S_S_iiiii_param_3];
	ld.param.u32 	%r93, [_Z23standardAttentionKernelPfS_S_S_iiiii_param_4];
	ld.param.u32 	%r90, [_Z23standardAttentionKernelPfS_S_S_iiiii_param_5];
	ld.param.u32 	%r91, [_Z23standardAttentionKernelPfS_S_S_iiiii_param_6];
	ld.param.u32 	%r92, [_Z23standardAttentionKernelPfS_S_S_iiiii_param_7];
	ld.param.u32 	%r94, [_Z23standardAttentionKernelPfS_S_S_iiiii_param_8];
	cvta.to.global.u64 	%rd1, %rd30;
	cvta.to.global.u64 	%rd2, %rd29;
	cvta.to.global.u64 	%rd3, %rd31;
	cvta.to.global.u64 	%rd4, %rd32;
	add.u64 	%rd5, %SPL, 0;
	mov.u32 	%r1, %ctaid.x;
	mov.u32 	%r2, %ctaid.y;
	mov.u32 	%r95, %ctaid.z;
	setp.ge.s32 	%p1, %r1, %r93;
	setp.ge.s32 	%p2, %r2, %r90;
	or.pred  	%p3, %p1, %p2;
	setp.ge.s32 	%p4, %r95, %r94;
	or.pred  	%p5, %p3, %p4;
	@%p5 bra 	$L__BB1_81;
	mul.lo.s32 	%r96, %r90, %r1;
	mul.lo.s32 	%r3, %r96, %r91;
	mad.lo.s32 	%r4, %r91, %r2, %r3;
	mul.lo.s32 	%r5, %r92, %r96;
	mul.lo.s32 	%r6, %r92, %r2;
	add.s32 	%r7, %r5, %r6;
	setp.lt.s32 	%p6, %r91, 1;
	cvt.rn.f32.s32 	%f57, %r91;
	sqrt.rn.f32 	%f1, %f57;
	@%p6 bra 	$L__BB1_17;
	and.b32  	%r8, %r91, 15;
	add.s32 	%r9, %r8, -1;
	and.b32  	%r10, %r91, 7;
	add.s32 	%r11, %r10, -1;
	and.b32  	%r12, %r91, 2147483632;
	and.b32  	%r13, %r91, 3;
	mov.f32 	%f528, 0fFF800000;
	mov.b32 	%r167, 0;
$L__BB1_3:
	setp.lt.u32 	%p15, %r91, 16;
	mad.lo.s32 	%r15, %r167, %r91, %r3;
	mov.f32 	%f521, 0f00000000;
	mov.b32 	%r170, 0;
	@%p15 bra 	$L__BB1_6;
	mov.f32 	%f521, 0f00000000;
	mov.b32 	%r168, 0;
$L__BB1_5:
	.pragma "nounroll";
	add.s32 	%r104, %r4, %r168;
	add.s32 	%r105, %r15, %r168;
	mul.wide.s32 	%rd42, %r104, 4;
	add.s64 	%rd43, %rd2, %rd42;
	ld.global.f32 	%f68, [%rd43];
	mul.wide.s32 	%rd44, %r105, 4;
	add.s64 	%rd45, %rd1, %rd44;
	ld.global.f32 	%f69, [%rd45];
	fma.rn.f32 	%f70, %f68, %f69, %f521;
	ld.global.f32 	%f71, [%rd43+4];
	ld.global.f32 	%f72, [%rd45+4];
	fma.rn.f32 	%f73, %f71, %f72, %f70;
	ld.global.f32 	%f74, [%rd43+8];
	ld.global.f32 	%f75, [%rd45+8];
	fma.rn.f32 	%f76, %f74, %f75, %f73;
	ld.global.f32 	%f77, [%rd43+12];
	ld.global.f32 	%f78, [%rd45+12];
	fma.rn.f32 	%f79, %f77, %f78, %f76;
	ld.global.f32 	%f80, [%rd43+16];
	ld.global.f32 	%f81, [%rd45+16];
	fma.rn.f32 	%f82, %f80, %f81, %f79;
	ld.global.f32 	%f83, [%rd43+20];
	ld.global.f32 	%f84, [%rd45+20];
	fma.rn.f32 	%f85, %f83, %f84, %f82;
	ld.global.f32 	%f86, [%rd43+24];
	ld.global.f32 	%f87, [%rd45+24];
	fma.rn.f32 	%f88, %f86, %f87, %f85;
	ld.global.f32 	%f89, [%rd43+28];
	ld.global.f32 	%f90, [%rd45+28];
	fma.rn.f32 	%f91, %f89, %f90, %f88;
	ld.global.f32 	%f92, [%rd43+32];
	ld.global.f32 	%f93, [%rd45+32];
	fma.rn.f32 	%f94, %f92, %f93, %f91;
	ld.global.f32 	%f95, [%rd43+36];
	ld.global.f32 	%f96, [%rd45+36];
	fma.rn.f32 	%f97, %f95, %f96, %f94;
	ld.global.f32 	%f98, [%rd43+40];
	ld.global.f32 	%f99, [%rd45+40];
	fma.rn.f32 	%f100, %f98, %f99, %f97;
	ld.global.f32 	%f101, [%rd43+44];
	ld.global.f32 	%f102, [%rd45+44];
	fma.rn.f32 	%f103, %f101, %f102, %f100;
	ld.global.f32 	%f104, [%rd43+48];
	ld.global.f32 	%f105, [%rd45+48];
	fma.rn.f32 	%f106, %f104, %f105, %f103;
	ld.global.f32 	%f107, [%rd43+52];
	ld.global.f32 	%f108, [%rd45+52];
	fma.rn.f32 	%f109, %f107, %f108, %f106;
	ld.global.f32 	%f110, [%rd43+56];
	ld.global.f32 	%f111, [%rd45+56];
	fma.rn.f32 	%f112, %f110, %f111, %f109;
	ld.global.f32 	%f113, [%rd43+60];
	ld.global.f32 	%f114, [%rd45+60];
	fma.rn.f32 	%f521, %f113, %f114, %f112;
	add.s32 	%r168, %r168, 16;
	setp.ne.s32 	%p16, %r168, %r12;
	mov.u32 	%r170, %r12;
	@%p16 bra 	$L__BB1_5;
$L__BB1_6:
	setp.eq.s32 	%p17, %r8, 0;
	@%p17 bra 	$L__BB1_16;
	setp.lt.u32 	%p18, %r9, 7;
	@%p18 bra 	$L__BB1_9;
	add.s32 	%r106, %r4, %r170;
	add.s32 	%r107, %r15, %r170;
	mul.wide.s32 	%rd46, %r106, 4;
	add.s64 	%rd47, %rd2, %rd46;
	ld.global.f32 	%f116, [%rd47];
	mul.wide.s32 	%rd48, %r107, 4;
	add.s64 	%rd49, %rd1, %rd48;
	ld.global.f32 	%f117, [%rd49];
	fma.rn.f32 	%f118, %f116, %f117, %f521;
	ld.global.f32 	%f119, [%rd47+4];
	ld.global.f32 	%f120, [%rd49+4];
	fma.rn.f32 	%f121, %f119, %f120, %f118;
	ld.global.f32 	%f122, [%rd47+8];
	ld.global.f32 	%f123, [%rd49+8];
	fma.rn.f32 	%f124, %f122, %f123, %f121;
	ld.global.f32 	%f125, [%rd47+12];
	ld.global.f32 	%f126, [%rd49+12];
	fma.rn.f32 	%f127, %f125, %f126, %f124;
	ld.global.f32 	%f128, [%rd47+16];
	ld.global.f32 	%f129, [%rd49+16];
	fma.rn.f32 	%f130, %f128, %f129, %f127;
	ld.global.f32 	%f131, [%rd47+20];
	ld.global.f32 	%f132, [%rd49+20];
	fma.rn.f32 	%f133, %f131, %f132, %f130;
	ld.global.f32 	%f134, [%rd47+24];
	ld.global.f32 	%f135, [%rd49+24];
	fma.rn.f32 	%f136, %f134, %f135, %f133;
	ld.global.f32 	%f137, [%rd47+28];
	ld.global.f32 	%f138, [%rd49+28];
	fma.rn.f32 	%f521, %f137, %f138, %f136;
	add.s32 	%r170, %r170, 8;
$L__BB1_9:
	setp.eq.s32 	%p19, %r10, 0;
	@%p19 bra 	$L__BB1_16;
	setp.lt.u32 	%p20, %r11, 3;
	@%p20 bra 	$L__BB1_12;
	add.s32 	%r108, %r4, %r170;
	add.s32 	%r109, %r15, %r170;
	mul.wide.s32 	%rd50, %r108, 4;
	add.s64 	%rd51, %rd2, %rd50;
	ld.global.f32 	%f140, [%rd51];
	mul.wide.s32 	%rd52, %r109, 4;
	add.s64 	%rd53, %rd1, %rd52;
	ld.global.f32 	%f141, [%rd53];
	fma.rn.f32 	%f142, %f140, %f141, %f521;
	ld.global.f32 	%f143, [%rd51+4];
	ld.global.f32 	%f144, [%rd53+4];
	fma.rn.f32 	%f145, %f143, %f144, %f142;
	ld.global.f32 	%f146, [%rd51+8];
	ld.global.f32 	%f147, [%rd53+8];
	fma.rn.f32 	%f148, %f146, %f147, %f145;
	ld.global.f32 	%f149, [%rd51+12];
	ld.global.f32 	%f150, [%rd53+12];
	fma.rn.f32 	%f521, %f149, %f150, %f148;
	add.s32 	%r170, %r170, 4;
$L__BB1_12:
	setp.eq.s32 	%p21, %r13, 0;
	@%p21 bra 	$L__BB1_16;
	setp.eq.s32 	%p22, %r13, 1;
	add.s32 	%r110, %r4, %r170;
	add.s32 	%r111, %r15, %r170;
	mul.wide.s32 	%rd54, %r110, 4;
	add.s64 	%rd6, %rd2, %rd54;
	ld.global.f32 	%f151, [%rd6];
	mul.wide.s32 	%rd55, %r111, 4;
	add.s64 	%rd7, %rd1, %rd55;
	ld.global.f32 	%f152, [%rd7];
	fma.rn.f32 	%f521, %f151, %f152, %f521;
	@%p22 bra 	$L__BB1_16;
	setp.eq.s32 	%p23, %r13, 2;
	ld.global.f32 	%f153, [%rd6+4];
	ld.global.f32 	%f154, [%rd7+4];
	fma.rn.f32 	%f521, %f153, %f154, %f521;
	@%p23 bra 	$L__BB1_16;
	ld.global.f32 	%f155, [%rd6+8];
	ld.global.f32 	%f156, [%rd7+8];
	fma.rn.f32 	%f521, %f155, %f156, %f521;
$L__BB1_16:
	div.rn.f32 	%f157, %f521, %f1;
	mul.wide.u32 	%rd56, %r167, 4;
	add.s64 	%rd57, %rd5, %rd56;
	st.local.f32 	[%rd57], %f157;
	max.f32 	%f528, %f528, %f157;
	add.s32 	%r167, %r167, 1;
	setp.eq.s32 	%p24, %r167, %r90;
	@%p24 bra 	$L__BB1_28;
	bra.uni 	$L__BB1_3;
$L__BB1_17:
	mov.f32 	%f60, 0f00000000;
	div.rn.f32 	%f18, %f60, %f1;
	add.s32 	%r98, %r90, -1;
	and.b32  	%r24, %r90, 7;
	setp.lt.u32 	%p7, %r98, 7;
	mov.f32 	%f528, 0fFF800000;
	mov.b32 	%r172, 0;
	@%p7 bra 	$L__BB1_20;
	and.b32  	%r172, %r90, -8;
	mov.f32 	%f528, 0fFF800000;
	mov.b32 	%r175, 0;
$L__BB1_19:
	.pragma "nounroll";
	mul.wide.u32 	%rd34, %r175, 4;
	add.s64 	%rd35, %rd5, %rd34;
	max.f32 	%f528, %f528, %f18;
	st.local.v4.f32 	[%rd35], {%f18, %f18, %f18, %f18};
	st.local.v4.f32 	[%rd35+16], {%f18, %f18, %f18, %f18};
	add.s32 	%r175, %r175, 8;
	setp.eq.s32 	%p8, %r175, %r172;
	@%p8 bra 	$L__BB1_20;
	bra.uni 	$L__BB1_19;
$L__BB1_20:
	setp.eq.s32 	%p9, %r24, 0;
	@%p9 bra 	$L__BB1_28;
	and.b32  	%r27, %r90, 3;
	setp.lt.u32 	%p10, %r24, 4;
	@%p10 bra 	$L__BB1_23;
	mul.wide.u32 	%rd36, %r172, 4;
	add.s64 	%rd37, %rd5, %rd36;
	st.local.f32 	[%rd37], %f18;
	max.f32 	%f528, %f528, %f18;
	st.local.f32 	[%rd37+4], %f18;
	st.local.f32 	[%rd37+8], %f18;
	st.local.f32 	[%rd37+12], %f18;
	add.s32 	%r172, %r172, 4;
$L__BB1_23:
	setp.eq.s32 	%p11, %r27, 0;
	@%p11 bra 	$L__BB1_28;
	setp.eq.s32 	%p12, %r27, 1;
	@%p12 bra 	$L__BB1_26;
	mul.wide.u32 	%rd38, %r172, 4;
	add.s64 	%rd39, %rd5, %rd38;
	st.local.f32 	[%rd39], %f18;
	max.f32 	%f528, %f528, %f18;
	st.local.f32 	[%rd39+4], %f18;
	add.s32 	%r172, %r172, 2;
$L__BB1_26:
	and.b32  	%r100, %r90, 1;
	setp.eq.b32 	%p13, %r100, 1;
	not.pred 	%p14, %p13;
	@%p14 bra 	$L__BB1_28;
	mul.wide.u32 	%rd40, %r172, 4;
	add.s64 	%rd41, %rd5, %rd40;
	st.local.f32 	[%rd41], %f18;
	max.f32 	%f528, %f528, %f18;
$L__BB1_28:
	setp.lt.s32 	%p25, %r90, 1;
	mov.f32 	%f536, 0f00000000;
	@%p25 bra 	$L__BB1_40;
	and.b32  	%r32, %r90, 7;
	setp.lt.u32 	%p26, %r90, 8;
	mov.f32 	%f536, 0f00000000;
	mov.b32 	%r176, 0;
	@%p26 bra 	$L__BB1_32;
	and.b32  	%r176, %r90, 2147483640;
	mov.f32 	%f536, 0f00000000;
	mov.b32 	%r179, 0;
$L__BB1_31:
	.pragma "nounroll";
	mul.wide.u32 	%rd58, %r179, 4;
	add.s64 	%rd59, %rd5, %rd58;
	ld.local.v4.f32 	{%f162, %f163, %f164, %f165}, [%rd59];
	sub.f32 	%f166, %f162, %f528;
	fma.rn.f32 	%f167, %f166, 0f3BBB989D, 0f3F000000;
	cvt.sat.f32.f32 	%f168, %f167;
	mov.f32 	%f169, 0f4B400001;
	mov.f32 	%f170, 0f437C0000;
	fma.rm.f32 	%f171, %f168, %f170, %f169;
	add.f32 	%f172, %f171, 0fCB40007F;
	neg.f32 	%f173, %f172;
	fma.rn.f32 	%f174, %f166, 0f3FB8AA3B, %f173;
	fma.rn.f32 	%f175, %f166, 0f32A57060, %f174;
	mov.b32 	%r114, %f171;
	shl.b32 	%r115, %r114, 23;
	mov.b32 	%f176, %r115;
	ex2.approx.ftz.f32 	%f177, %f175;
	mul.f32 	%f178, %f177, %f176;
	add.f32 	%f179, %f536, %f178;
	sub.f32 	%f180, %f163, %f528;
	fma.rn.f32 	%f181, %f180, 0f3BBB989D, 0f3F000000;
	cvt.sat.f32.f32 	%f182, %f181;
	fma.rm.f32 	%f183, %f182, %f170, %f169;
	add.f32 	%f184, %f183, 0fCB40007F;
	neg.f32 	%f185, %f184;
	fma.rn.f32 	%f186, %f180, 0f3FB8AA3B, %f185;
	fma.rn.f32 	%f187, %f180, 0f32A57060, %f186;
	mov.b32 	%r116, %f183;
	shl.b32 	%r117, %r116, 23;
	mov.b32 	%f188, %r117;
	ex2.approx.ftz.f32 	%f189, %f187;
	mul.f32 	%f190, %f189, %f188;
	add.f32 	%f191, %f179, %f190;
	sub.f32 	%f192, %f164, %f528;
	fma.rn.f32 	%f193, %f192, 0f3BBB989D, 0f3F000000;
	cvt.sat.f32.f32 	%f194, %f193;
	fma.rm.f32 	%f195, %f194, %f170, %f169;
	add.f32 	%f196, %f195, 0fCB40007F;
	neg.f32 	%f197, %f196;
	fma.rn.f32 	%f198, %f192, 0f3FB8AA3B, %f197;
	fma.rn.f32 	%f199, %f192, 0f32A57060, %f198;
	mov.b32 	%r118, %f195;
	shl.b32 	%r119, %r118, 23;
	mov.b32 	%f200, %r119;
	ex2.approx.ftz.f32 	%f201, %f199;
	mul.f32 	%f202, %f201, %f200;
	add.f32 	%f203, %f191, %f202;
	sub.f32 	%f204, %f165, %f528;
	fma.rn.f32 	%f205, %f204, 0f3BBB989D, 0f3F000000;
	cvt.sat.f32.f32 	%f206, %f205;
	fma.rm.f32 	%f207, %f206, %f170, %f169;
	add.f32 	%f208, %f207, 0fCB40007F;
	neg.f32 	%f209, %f208;
	fma.rn.f32 	%f210, %f204, 0f3FB8AA3B, %f209;
	fma.rn.f32 	%f211, %f204, 0f32A57060, %f210;
	mov.b32 	%r120, %f207;
	shl.b32 	%r121, %r120, 23;
	mov.b32 	%f212, %r121;
	ex2.approx.ftz.f32 	%f213, %f211;
	mul.f32 	%f214, %f213, %f212;
	st.local.v4.f32 	[%rd59], {%f178, %f190, %f202, %f214};
	add.f32 	%f215, %f203, %f214;
	ld.local.v4.f32 	{%f216, %f217, %f218, %f219}, [%rd59+16];
	sub.f32 	%f220, %f216, %f528;
	fma.rn.f32 	%f221, %f220, 0f3BBB989D, 0f3F000000;
	cvt.sat.f32.f32 	%f222, %f221;
	fma.rm.f32 	%f223, %f222, %f170, %f169;
	add.f32 	%f224, %f223, 0fCB40007F;
	neg.f32 	%f225, %f224;
	fma.rn.f32 	%f226, %f220, 0f3FB8AA3B, %f225;
	fma.rn.f32 	%f227, %f220, 0f32A57060, %f226;
	mov.b32 	%r122, %f223;
	shl.b32 	%r123, %r122, 23;
	mov.b32 	%f228, %r123;
	ex2.approx.ftz.f32 	%f229, %f227;
	mul.f32 	%f230, %f229, %f228;
	add.f32 	%f231, %f215, %f230;
	sub.f32 	%f232, %f217, %f528;
	fma.rn.f32 	%f233, %f232, 0f3BBB989D, 0f3F000000;
	cvt.sat.f32.f32 	%f234, %f233;
	fma.rm.f32 	%f235, %f234, %f170, %f169;
	add.f32 	%f236, %f235, 0fCB40007F;
	neg.f32 	%f237, %f236;
	fma.rn.f32 	%f238, %f232, 0f3FB8AA3B, %f237;
	fma.rn.f32 	%f239, %f232, 0f32A57060, %f238;
	mov.b32 	%r124, %f235;
	shl.b32 	%r125, %r124, 23;
	mov.b32 	%f240, %r125;
	ex2.approx.ftz.f32 	%f241, %f239;
	mul.f32 	%f242, %f241, %f240;
	add.f32 	%f243, %f231, %f242;
	sub.f32 	%f244, %f218, %f528;
	fma.rn.f32 	%f245, %f244, 0f3BBB989D, 0f3F000000;
	cvt.sat.f32.f32 	%f246, %f245;
	fma.rm.f32 	%f247, %f246, %f170, %f169;
	add.f32 	%f248, %f247, 0fCB40007F;
	neg.f32 	%f249, %f248;
	fma.rn.f32 	%f250, %f244, 0f3FB8AA3B, %f249;
	fma.rn.f32 	%f251, %f244, 0f32A57060, %f250;
	mov.b32 	%r126, %f247;
	shl.b32 	%r127, %r126, 23;
	mov.b32 	%f252, %r127;
	ex2.approx.ftz.f32 	%f253, %f251;
	mul.f32 	%f254, %f253, %f252;
	add.f32 	%f255, %f243, %f254;
	sub.f32 	%f256, %f219, %f528;
	fma.rn.f32 	%f257, %f256, 0f3BBB989D, 0f3F000000;
	cvt.sat.f32.f32 	%f258, %f257;
	fma.rm.f32 	%f259, %f258, %f170, %f169;
	add.f32 	%f260, %f259, 0fCB40007F;
	neg.f32 	%f261, %f260;
	fma.rn.f32 	%f262, %f256, 0f3FB8AA3B, %f261;
	fma.rn.f32 	%f263, %f256, 0f32A57060, %f262;
	mov.b32 	%r128, %f259;
	shl.b32 	%r129, %r128, 23;
	mov.b32 	%f264, %r129;
	ex2.approx.ftz.f32 	%f265, %f263;
	mul.f32 	%f266, %f265, %f264;
	st.local.v4.f32 	[%rd59+16], {%f230, %f242, %f254, %f266};
	add.f32 	%f536, %f255, %f266;
	add.s32 	%r179, %r179, 8;
	setp.eq.s32 	%p27, %r179, %r176;
	@%p27 bra 	$L__BB1_32;
	bra.uni 	$L__BB1_31;
$L__BB1_32:
	setp.eq.s32 	%p28, %r32, 0;
	@%p28 bra 	$L__BB1_40;
	and.b32  	%r37, %r90, 3;
	setp.lt.u32 	%p29, %r32, 4;
	@%p29 bra 	$L__BB1_35;
	mul.wide.u32 	%rd60, %r176, 4;
	add.s64 	%rd61, %rd5, %rd60;
	ld.local.f32 	%f268, [%rd61];
	sub.f32 	%f269, %f268, %f528;
	fma.rn.f32 	%f270, %f269, 0f3BBB989D, 0f3F000000;
	cvt.sat.f32.f32 	%f271, %f270;
	mov.f32 	%f272, 0f4B400001;
	mov.f32 	%f273, 0f437C0000;
	fma.rm.f32 	%f274, %f271, %f273, %f272;
	add.f32 	%f275, %f274, 0fCB40007F;
	neg.f32 	%f276, %f275;
	fma.rn.f32 	%f277, %f269, 0f3FB8AA3B, %f276;
	fma.rn.f32 	%f278, %f269, 0f32A57060, %f277;
	mov.b32 	%r130, %f274;
	shl.b32 	%r131, %r130, 23;
	mov.b32 	%f279, %r131;
	ex2.approx.ftz.f32 	%f280, %f278;
	mul.f32 	%f281, %f280, %f279;
	st.local.f32 	[%rd61], %f281;
	add.f32 	%f282, %f536, %f281;
	ld.local.f32 	%f283, [%rd61+4];
	sub.f32 	%f284, %f283, %f528;
	fma.rn.f32 	%f285, %f284, 0f3BBB989D, 0f3F000000;
	cvt.sat.f32.f32 	%f286, %f285;
	fma.rm.f32 	%f287, %f286, %f273, %f272;
	add.f32 	%f288, %f287, 0fCB40007F;
	neg.f32 	%f289, %f288;
	fma.rn.f32 	%f290, %f284, 0f3FB8AA3B, %f289;
	fma.rn.f32 	%f291, %f284, 0f32A57060, %f290;
	mov.b32 	%r132, %f287;
	shl.b32 	%r133, %r132, 23;
	mov.b32 	%f292, %r133;
	ex2.approx.ftz.f32 	%f293, %f291;
	mul.f32 	%f294, %f293, %f292;
	st.local.f32 	[%rd61+4], %f294;
	add.f32 	%f295, %f282, %f294;
	ld.local.f32 	%f296, [%rd61+8];
	sub.f32 	%f297, %f296, %f528;
	fma.rn.f32 	%f298, %f297, 0f3BBB989D, 0f3F000000;
	cvt.sat.f32.f32 	%f299, %f298;
	fma.rm.f32 	%f300, %f299, %f273, %f272;
	add.f32 	%f301, %f300, 0fCB40007F;
	neg.f32 	%f302, %f301;
	fma.rn.f32 	%f303, %f297, 0f3FB8AA3B, %f302;
	fma.rn.f32 	%f304, %f297, 0f32A57060, %f303;
	mov.b32 	%r134, %f300;
	shl.b32 	%r135, %r134, 23;
	mov.b32 	%f305, %r135;
	ex2.approx.ftz.f32 	%f306, %f304;
	mul.f32 	%f307, %f306, %f305;
	st.local.f32 	[%rd61+8], %f307;
	add.f32 	%f308, %f295, %f307;
	ld.local.f32 	%f309, [%rd61+12];
	sub.f32 	%f310, %f309, %f528;
	fma.rn.f32 	%f311, %f310, 0f3BBB989D, 0f3F000000;
	cvt.sat.f32.f32 	%f312, %f311;
	fma.rm.f32 	%f313, %f312, %f273, %f272;
	add.f32 	%f314, %f313, 0fCB40007F;
	neg.f32 	%f315, %f314;
	fma.rn.f32 	%f316, %f310, 0f3FB8AA3B, %f315;
	fma.rn.f32 	%f317, %f310, 0f32A57060, %f316;
	mov.b32 	%r136, %f313;
	shl.b32 	%r137, %r136, 23;
	mov.b32 	%f318, %r137;
	ex2.approx.ftz.f32 	%f319, %f317;
	mul.f32 	%f320, %f319, %f318;
	st.local.f32 	[%rd61+12], %f320;
	add.f32 	%f536, %f308, %f320;
	add.s32 	%r176, %r176, 4;
$L__BB1_35:
	setp.eq.s32 	%p30, %r37, 0;
	@%p30 bra 	$L__BB1_40;
	setp.eq.s32 	%p31, %r37, 1;
	@%p31 bra 	$L__BB1_38;
	mul.wide.u32 	%rd62, %r176, 4;
	add.s64 	%rd63, %rd5, %rd62;
	ld.local.f32 	%f322, [%rd63];
	sub.f32 	%f323, %f322, %f528;
	fma.rn.f32 	%f324, %f323, 0f3BBB989D, 0f3F000000;
	cvt.sat.f32.f32 	%f325, %f324;
	mov.f32 	%f326, 0f4B400001;
	mov.f32 	%f327, 0f437C0000;
	fma.rm.f32 	%f328, %f325, %f327, %f326;
	add.f32 	%f329, %f328, 0fCB40007F;
	neg.f32 	%f330, %f329;
	fma.rn.f32 	%f331, %f323, 0f3FB8AA3B, %f330;
	fma.rn.f32 	%f332, %f323, 0f32A57060, %f331;
	mov.b32 	%r138, %f328;
	shl.b32 	%r139, %r138, 23;
	mov.b32 	%f333, %r139;
	ex2.approx.ftz.f32 	%f334, %f332;
	mul.f32 	%f335, %f334, %f333;
	st.local.f32 	[%rd63], %f335;
	add.f32 	%f336, %f536, %f335;
	ld.local.f32 	%f337, [%rd63+4];
	sub.f32 	%f338, %f337, %f528;
	fma.rn.f32 	%f339, %f338, 0f3BBB989D, 0f3F000000;
	cvt.sat.f32.f32 	%f340, %f339;
	fma.rm.f32 	%f341, %f340, %f327, %f326;
	add.f32 	%f342, %f341, 0fCB40007F;
	neg.f32 	%f343, %f342;
	fma.rn.f32 	%f344, %f338, 0f3FB8AA3B, %f343;
	fma.rn.f32 	%f345, %f338, 0f32A57060, %f344;
	mov.b32 	%r140, %f341;
	shl.b32 	%r141, %r140, 23;
	mov.b32 	%f346, %r141;
	ex2.approx.ftz.f32 	%f347, %f345;
	mul.f32 	%f348, %f347, %f346;
	st.local.f32 	[%rd63+4], %f348;
	add.f32 	%f536, %f336, %f348;
	add.s32 	%r176, %r176, 2;
$L__BB1_38:
	and.b32  	%r142, %r90, 1;
	setp.eq.b32 	%p32, %r142, 1;
	not.pred 	%p33, %p32;
	@%p33 bra 	$L__BB1_40;
	mul.wide.u32 	%rd64, %r176, 4;
	add.s64 	%rd65, %rd5, %rd64;
	ld.local.f32 	%f349, [%rd65];
	sub.f32 	%f350, %f349, %f528;
	fma.rn.f32 	%f351, %f350, 0f3BBB989D, 0f3F000000;
	cvt.sat.f32.f32 	%f352, %f351;
	mov.f32 	%f353, 0f4B400001;
	mov.f32 	%f354, 0f437C0000;
	fma.rm.f32 	%f355, %f352, %f354, %f353;
	add.f32 	%f356, %f355, 0fCB40007F;
	neg.f32 	%f357, %f356;
	fma.rn.f32 	%f358, %f350, 0f3FB8AA3B, %f357;
	fma.rn.f32 	%f359, %f350, 0f32A57060, %f358;
	mov.b32 	%r143, %f355;
	shl.b32 	%r144, %r143, 23;
	mov.b32 	%f360, %r144;
	ex2.approx.ftz.f32 	%f361, %f359;
	mul.f32 	%f362, %f361, %f360;
	st.local.f32 	[%rd65], %f362;
	add.f32 	%f536, %f536, %f362;
$L__BB1_40:
	setp.lt.s32 	%p34, %r90, 1;
	@%p34 bra 	$L__BB1_53;
	add.s32 	%r146, %r90, -1;
	and.b32  	%r42, %r90, 15;
	setp.lt.u32 	%p35, %r146, 15;
	mov.b32 	%r180, 0;
	@%p35 bra 	$L__BB1_44;
	and.b32  	%r180, %r90, 2147483632;
	mov.b32 	%r191, 0;
$L__BB1_43:
	.pragma "nounroll";
	mul.wide.u32 	%rd66, %r191, 4;
	add.s64 	%rd67, %rd5, %rd66;
	ld.local.v4.f32 	{%f363, %f364, %f365, %f366}, [%rd67];
	div.rn.f32 	%f367, %f363, %f536;
	div.rn.f32 	%f368, %f364, %f536;
	div.rn.f32 	%f369, %f365, %f536;
	div.rn.f32 	%f370, %f366, %f536;
	st.local.v4.f32 	[%rd67], {%f367, %f368, %f369, %f370};
	ld.local.v4.f32 	{%f371, %f372, %f373, %f374}, [%rd67+16];
	div.rn.f32 	%f375, %f371, %f536;
	div.rn.f32 	%f376, %f372, %f536;
	div.rn.f32 	%f377, %f373, %f536;
	div.rn.f32 	%f378, %f374, %f536;
	st.local.v4.f32 	[%rd67+16], {%f375, %f376, %f377, %f378};
	ld.local.v4.f32 	{%f379, %f380, %f381, %f382}, [%rd67+32];
	div.rn.f32 	%f383, %f379, %f536;
	div.rn.f32 	%f384, %f380, %f536;
	div.rn.f32 	%f385, %f381, %f536;
	div.rn.f32 	%f386, %f382, %f536;
	st.local.v4.f32 	[%rd67+32], {%f383, %f384, %f385, %f386};
	ld.local.v4.f32 	{%f387, %f388, %f389, %f390}, [%rd67+48];
	div.rn.f32 	%f391, %f387, %f536;
	div.rn.f32 	%f392, %f388, %f536;
	div.rn.f32 	%f393, %f389, %f536;
	div.rn.f32 	%f394, %f390, %f536;
	st.local.v4.f32 	[%rd67+48], {%f391, %f392, %f393, %f394};
	add.s32 	%r191, %r191, 16;
	setp.eq.s32 	%p36, %r191, %r180;
	@%p36 bra 	$L__BB1_44;
	bra.uni 	$L__BB1_43;
$L__BB1_44:
	setp.eq.s32 	%p37, %r42, 0;
	@%p37 bra 	$L__BB1_53;
	and.b32  	%r47, %r90, 7;
	setp.lt.u32 	%p38, %r42, 8;
	@%p38 bra 	$L__BB1_47;
	mul.wide.u32 	%rd68, %r180, 4;
	add.s64 	%rd69, %rd5, %rd68;
	ld.local.f32 	%f395, [%rd69];
	div.rn.f32 	%f396, %f395, %f536;
	st.local.f32 	[%rd69], %f396;
	ld.local.f32 	%f397, [%rd69+4];
	div.rn.f32 	%f398, %f397, %f536;
	st.local.f32 	[%rd69+4], %f398;
	ld.local.f32 	%f399, [%rd69+8];
	div.rn.f32 	%f400, %f399, %f536;
	st.local.f32 	[%rd69+8], %f400;
	ld.local.f32 	%f401, [%rd69+12];
	div.rn.f32 	%f402, %f401, %f536;
	st.local.f32 	[%rd69+12], %f402;
	ld.local.f32 	%f403, [%rd69+16];
	div.rn.f32 	%f404, %f403, %f536;
	st.local.f32 	[%rd69+16], %f404;
	ld.local.f32 	%f405, [%rd69+20];
	div.rn.f32 	%f406, %f405, %f536;
	st.local.f32 	[%rd69+20], %f406;
	ld.local.f32 	%f407, [%rd69+24];
	div.rn.f32 	%f408, %f407, %f536;
	st.local.f32 	[%rd69+24], %f408;
	ld.local.f32 	%f409, [%rd69+28];
	div.rn.f32 	%f410, %f409, %f536;
	st.local.f32 	[%rd69+28], %f410;
	add.s32 	%r180, %r180, 8;
$L__BB1_47:
	setp.eq.s32 	%p39, %r47, 0;
	@%p39 bra 	$L__BB1_53;
	and.b32  	%r50, %r90, 3;
	setp.lt.u32 	%p40, %r47, 4;
	@%p40 bra 	$L__BB1_50;
	mul.wide.u32 	%rd70, %r180, 4;
	add.s64 	%rd71, %rd5, %rd70;
	ld.local.f32 	%f411, [%rd71];
	div.rn.f32 	%f412, %f411, %f536;
	st.local.f32 	[%rd71], %f412;
	ld.local.f32 	%f413, [%rd71+4];
	div.rn.f32 	%f414, %f413, %f536;
	st.local.f32 	[%rd71+4], %f414;
	ld.local.f32 	%f415, [%rd71+8];
	div.rn.f32 	%f416, %f415, %f536;
	st.local.f32 	[%rd71+8], %f416;
	ld.local.f32 	%f417, [%rd71+12];
	div.rn.f32 	%f418, %f417, %f536;
	st.local.f32 	[%rd71+12], %f418;
	add.s32 	%r180, %r180, 4;
$L__BB1_50:
	setp.eq.s32 	%p41, %r50, 0;
	@%p41 bra 	$L__BB1_53;
	mov.b32 	%r184, 0;
$L__BB1_52:
	.pragma "nounroll";
	mul.wide.u32 	%rd72, %r180, 4;
	add.s64 	%rd73, %rd5, %rd72;
	ld.local.f32 	%f419, [%rd73];
	div.rn.f32 	%f420, %f419, %f536;
	st.local.f32 	[%rd73], %f420;
	add.s32 	%r180, %r180, 1;
	add.s32 	%r184, %r184, 1;
	setp.ne.s32 	%p42, %r184, %r50;
	@%p42 bra 	$L__BB1_52;
$L__BB1_53:
	setp.lt.s32 	%p43, %r92, 1;
	@%p43 bra 	$L__BB1_81;
	setp.lt.s32 	%p44, %r90, 1;
	@%p44 bra 	$L__BB1_70;
	add.s32 	%r57, %r90, -1;
	and.b32  	%r58, %r90, 15;
	add.s32 	%r59, %r58, -1;
	and.b32  	%r60, %r90, 7;
	add.s32 	%r61, %r60, -1;
	and.b32  	%r62, %r90, 2147483632;
	and.b32  	%r63, %r90, 3;
	neg.s32 	%r64, %r62;
	shl.b32 	%r65, %r92, 4;
	mul.wide.u32 	%rd8, %r92, 60;
	mul.wide.u32 	%rd9, %r92, 56;
	mul.wide.u32 	%rd10, %r92, 4;
	mul.wide.u32 	%rd11, %r92, 8;
	mul.wide.u32 	%rd12, %r92, 12;
	mul.wide.u32 	%rd13, %r92, 16;
	mul.wide.u32 	%rd14, %r92, 20;
	mul.wide.u32 	%rd15, %r92, 24;
	mul.wide.u32 	%rd16, %r92, 28;
	mul.wide.u32 	%rd17, %r92, 32;
	mul.wide.u32 	%rd18, %r92, 36;
	mul.wide.u32 	%rd19, %r92, 40;
	mul.wide.u32 	%rd20, %r92, 44;
	mul.wide.u32 	%rd21, %r92, 48;
	mul.wide.u32 	%rd22, %r92, 52;
	mov.b32 	%r185, 0;
$L__BB1_56:
	setp.lt.u32 	%p53, %r57, 15;
	add.s32 	%r67, %r185, %r5;
	mov.f32 	%f545, 0f00000000;
	mov.b32 	%r189, 0;
	@%p53 bra 	$L__BB1_59;
	add.s64 	%rd122, %rd5, 32;
	mov.f32 	%f545, 0f00000000;
	mov.u32 	%r186, %r67;
	mov.u32 	%r187, %r64;
$L__BB1_58:
	.pragma "nounroll";
	mul.wide.s32 	%rd82, %r186, 4;
	add.s64 	%rd83, %rd3, %rd82;
	ld.local.v4.f32 	{%f424, %f425, %f426, %f427}, [%rd122+-32];
	ld.global.f32 	%f428, [%rd83];
	fma.rn.f32 	%f429, %f424, %f428, %f545;
	add.s64 	%rd84, %rd83, %rd10;
	ld.global.f32 	%f430, [%rd84];
	fma.rn.f32 	%f431, %f425, %f430, %f429;
	add.s64 	%rd85, %rd83, %rd11;
	ld.global.f32 	%f432, [%rd85];
	fma.rn.f32 	%f433, %f426, %f432, %f431;
	add.s64 	%rd86, %rd83, %rd12;
	ld.global.f32 	%f434, [%rd86];
	fma.rn.f32 	%f435, %f427, %f434, %f433;
	ld.local.v4.f32 	{%f436, %f437, %f438, %f439}, [%rd122+-16];
	add.s64 	%rd87, %rd83, %rd13;
	ld.global.f32 	%f440, [%rd87];
	fma.rn.f32 	%f441, %f436, %f440, %f435;
	add.s64 	%rd88, %rd83, %rd14;
	ld.global.f32 	%f442, [%rd88];
	fma.rn.f32 	%f443, %f437, %f442, %f441;
	add.s64 	%rd89, %rd83, %rd15;
	ld.global.f32 	%f444, [%rd89];
	fma.rn.f32 	%f445, %f438, %f444, %f443;
	add.s64 	%rd90, %rd83, %rd16;
	ld.global.f32 	%f446, [%rd90];
	fma.rn.f32 	%f447, %f439, %f446, %f445;
	ld.local.v4.f32 	{%f448, %f449, %f450, %f451}, [%rd122];
	add.s64 	%rd91, %rd83, %rd17;
	ld.global.f32 	%f452, [%rd91];
	fma.rn.f32 	%f453, %f448, %f452, %f447;
	add.s64 	%rd92, %rd83, %rd18;
	ld.global.f32 	%f454, [%rd92];
	fma.rn.f32 	%f455, %f449, %f454, %f453;
	add.s64 	%rd93, %rd83, %rd19;
	ld.global.f32 	%f456, [%rd93];
	fma.rn.f32 	%f457, %f450, %f456, %f455;
	add.s64 	%rd94, %rd83, %rd20;
	ld.global.f32 	%f458, [%rd94];
	fma.rn.f32 	%f459, %f451, %f458, %f457;
	ld.local.v4.f32 	{%f460, %f461, %f462, %f463}, [%rd122+16];
	add.s64 	%rd95, %rd83, %rd21;
	ld.global.f32 	%f464, [%rd95];
	fma.rn.f32 	%f465, %f460, %f464, %f459;
	add.s64 	%rd96, %rd83, %rd22;
	ld.global.f32 	%f466, [%rd96];
	fma.rn.f32 	%f467, %f461, %f466, %f465;
	add.s64 	%rd97, %rd83, %rd9;
	ld.global.f32 	%f468, [%rd97];
	fma.rn.f32 	%f469, %f462, %f468, %f467;
	add.s64 	%rd98, %rd83, %rd8;
	ld.global.f32 	%f470, [%rd98];
	fma.rn.f32 	%f545, %f463, %f470, %f469;
	add.s32 	%r187, %r187, 16;
	add.s32 	%r186, %r186, %r65;
	add.s64 	%rd122, %rd122, 64;
	setp.ne.s32 	%p54, %r187, 0;
	mov.u32 	%r189, %r62;
	@%p54 bra 	$L__BB1_58;
$L__BB1_59:
	setp.eq.s32 	%p55, %r58, 0;
	@%p55 bra 	$L__BB1_69;
	setp.lt.u32 	%p56, %r59, 7;
	@%p56 bra 	$L__BB1_62;
	mad.lo.s32 	%r163, %r189, %r92, %r67;
	mul.wide.u32 	%rd99, %r189, 4;
	add.s64 	%rd100, %rd5, %rd99;
	ld.local.f32 	%f472, [%rd100];
	mul.wide.s32 	%rd101, %r163, 4;
	add.s64 	%rd102, %rd3, %rd101;
	ld.global.f32 	%f473, [%rd102];
	fma.rn.f32 	%f474, %f472, %f473, %f545;
	ld.local.f32 	%f475, [%rd100+4];
	add.s64 	%rd103, %rd102, %rd10;
	ld.global.f32 	%f476, [%rd103];
	fma.rn.f32 	%f477, %f475, %f476, %f474;
	ld.local.f32 	%f478, [%rd100+8];
	add.s64 	%rd104, %rd103, %rd10;
	ld.global.f32 	%f479, [%rd104];
	fma.rn.f32 	%f480, %f478, %f479, %f477;
	ld.local.f32 	%f481, [%rd100+12];
	add.s64 	%rd105, %rd104, %rd10;
	ld.global.f32 	%f482, [%rd105];
	fma.rn.f32 	%f483, %f481, %f482, %f480;
	ld.local.f32 	%f484, [%rd100+16];
	add.s64 	%rd106, %rd105, %rd10;
	ld.global.f32 	%f485, [%rd106];
	fma.rn.f32 	%f486, %f484, %f485, %f483;
	ld.local.f32 	%f487, [%rd100+20];
	add.s64 	%rd107, %rd106, %rd10;
	ld.global.f32 	%f488, [%rd107];
	fma.rn.f32 	%f489, %f487, %f488, %f486;
	ld.local.f32 	%f490, [%rd100+24];
	add.s64 	%rd108, %rd107, %rd10;
	ld.global.f32 	%f491, [%rd108];
	fma.rn.f32 	%f492, %f490, %f491, %f489;
	ld.local.f32 	%f493, [%rd100+28];
	add.s64 	%rd109, %rd108, %rd10;
	ld.global.f32 	%f494, [%rd109];
	fma.rn.f32 	%f545, %f493, %f494, %f492;
	add.s32 	%r189, %r189, 8;
$L__BB1_62:
	setp.eq.s32 	%p57, %r60, 0;
	@%p57 bra 	$L__BB1_69;
	setp.lt.u32 	%p58, %r61, 3;
	@%p58 bra 	$L__BB1_65;
	mad.lo.s32 	%r164, %r189, %r92, %r67;
	mul.wide.u32 	%rd110, %r189, 4;
	add.s64 	%rd111, %rd5, %rd110;
	ld.local.f32 	%f496, [%rd111];
	mul.wide.s32 	%rd112, %r164, 4;
	add.s64 	%rd113, %rd3, %rd112;
	ld.global.f32 	%f497, [%rd113];
	fma.rn.f32 	%f498, %f496, %f497, %f545;
	ld.local.f32 	%f499, [%rd111+4];
	add.s64 	%rd114, %rd113, %rd10;
	ld.global.f32 	%f500, [%rd114];
	fma.rn.f32 	%f501, %f499, %f500, %f498;
	ld.local.f32 	%f502, [%rd111+8];
	add.s64 	%rd115, %rd114, %rd10;
	ld.global.f32 	%f503, [%rd115];
	fma.rn.f32 	%f504, %f502, %f503, %f501;
	ld.local.f32 	%f505, [%rd111+12];
	add.s64 	%rd116, %rd115, %rd10;
	ld.global.f32 	%f506, [%rd116];
	fma.rn.f32 	%f545, %f505, %f506, %f504;
	add.s32 	%r189, %r189, 4;
$L__BB1_65:
	setp.eq.s32 	%p59, %r63, 0;
	@%p59 bra 	$L__BB1_69;
	setp.eq.s32 	%p60, %r63, 1;
	mad.lo.s32 	%r165, %r189, %r92, %r67;
	mul.wide.u32 	%rd117, %r189, 4;
	add.s64 	%rd26, %rd5, %rd117;
	ld.local.f32 	%f507, [%rd26];
	mul.wide.s32 	%rd118, %r165, 4;
	add.s64 	%rd27, %rd3, %rd118;
	ld.global.f32 	%f508, [%rd27];
	fma.rn.f32 	%f545, %f507, %f508, %f545;
	@%p60 bra 	$L__BB1_69;
	setp.eq.s32 	%p61, %r63, 2;
	ld.local.f32 	%f509, [%rd26+4];
	add.s64 	%rd28, %rd27, %rd10;
	ld.global.f32 	%f510, [%rd28];
	fma.rn.f32 	%f545, %f509, %f510, %f545;
	@%p61 bra 	$L__BB1_69;
	ld.local.f32 	%f511, [%rd26+8];
	add.s64 	%rd119, %rd28, %rd10;
	ld.global.f32 	%f512, [%rd119];
	fma.rn.f32 	%f545, %f511, %f512, %f545;
$L__BB1_69:
	add.s32 	%r166, %r67, %r6;
	mul.wide.u32 	%rd120, %r166, 4;
	add.s64 	%rd121, %rd4, %rd120;
	st.global.f32 	[%rd121], %f545;
	add.s32 	%r185, %r185, 1;
	setp.eq.s32 	%p62, %r185, %r92;
	@%p62 bra 	$L__BB1_81;
	bra.uni 	$L__BB1_56;
$L__BB1_70:
	add.s32 	%r150, %r92, -1;
	and.b32  	%r78, %r92, 7;
	setp.lt.u32 	%p45, %r150, 7;
	mov.b32 	%r193, 0;
	@%p45 bra 	$L__BB1_73;
	and.b32  	%r193, %r92, 2147483640;
	mov.b32 	%r192, 0;
$L__BB1_72:
	.pragma "nounroll";
	add.s32 	%r152, %r7, %r192;
	mul.wide.s32 	%rd74, %r152, 4;
	add.s64 	%rd75, %rd4, %rd74;
	mov.b32 	%r153, 0;
	st.global.u32 	[%rd75], %r153;
	st.global.u32 	[%rd75+4], %r153;
	st.global.u32 	[%rd75+8], %r153;
	st.global.u32 	[%rd75+12], %r153;
	st.global.u32 	[%rd75+16], %r153;
	st.global.u32 	[%rd75+20], %r153;
	st.global.u32 	[%rd75+24], %r153;
	st.global.u32 	[%rd75+28], %r153;
	add.s32 	%r192, %r192, 8;
	setp.ne.s32 	%p46, %r192, %r193;
	@%p46 bra 	$L__BB1_72;
$L__BB1_73:
	setp.eq.s32 	%p47, %r78, 0;
	@%p47 bra 	$L__BB1_81;
	and.b32  	%r85, %r92, 3;
	setp.lt.u32 	%p48, %r78, 4;
	@%p48 bra 	$L__BB1_76;
	add.s32 	%r154, %r7, %r193;
	mul.wide.s32 	%rd76, %r154, 4;
	add.s64 	%rd77, %rd4, %rd76;
	mov.b32 	%r155, 0;
	st.global.u32 	[%rd77], %r155;
	st.global.u32 	[%rd77+4], %r155;
	st.global.u32 	[%rd77+8], %r155;
	st.global.u32 	[%rd77+12], %r155;
	add.s32 	%r193, %r193, 4;
$L__BB1_76:
	setp.eq.s32 	%p49, %r85, 0;
	@%p49 bra 	$L__BB1_81;
	setp.eq.s32 	%p50, %r85, 1;
	@%p50 bra 	$L__BB1_79;
	add.s32 	%r156, %r7, %r193;
	mul.wide.s32 	%rd78, %r156, 4;
	add.s64 	%rd79, %rd4, %rd78;
	mov.b32 	%r157, 0;
	st.global.u32 	[%rd79], %r157;
	st.global.u32 	[%rd79+4], %r157;
	add.s32 	%r193, %r193, 2;
$L__BB1_79:
	and.b32  	%r158, %r92, 1;
	setp.eq.b32 	%p51, %r158, 1;
	not.pred 	%p52, %p51;
	@%p52 bra 	$L__BB1_81;
	add.s32 	%r159, %r7, %r193;
	mul.wide.s32 	%rd80, %r159, 4;
	add.s64 	%rd81, %rd4, %rd80;
	mov.b32 	%r160, 0;
	st.global.u32 	[%rd81], %r160;
$L__BB1_81:
	ret;

}


// ===== COMPILED SASS (sm_100) =====

	.target	sm_100

	.elftype	@"ET_EXEC"


//--------------------- .note.nv.tkinfo           --------------------------
	.section	.note.nv.tkinfo,"",@"SHT_NOTE"
	.sectionflags	@"SHF_NOTE_NV_TKINFO"
	.tkinfo
        /*0018*/ 	.word	0x00000002
        /*0030*/ 	.string	""
        /*0030*/ 	.string	"ptxas"
        /*0030*/ 	.string	"Cuda compilation tools, release 13.0, V13.0.88"
        /*0030*/ 	.string	"Build cuda_13.0.r13.0/compiler.36424714_0"
        /*0030*/ 	.string	"-arch sm_100 -m 64 "



//--------------------- .note.nv.cuinfo           --------------------------
	.section	.note.nv.cuinfo,"",@"SHT_NOTE"
	.sectionflags	@"SHF_NOTE_NV_CUINFO"
        /*0018*/ 	.short	0x0002
        /*001a*/ 	.short	0x0064
        /*001c*/ 	.short	0x0082
	.zero		2


//--------------------- .nv.info                  --------------------------
	.section	.nv.info,"",@"SHT_CUDA_INFO"
	.align	4


	//----- nvinfo : EIATTR_REGCOUNT
	.align		4
        /*0000*/ 	.byte	0x04, 0x2f
        /*0002*/ 	.short	(.L_1 - .L_0)
	.align		4
.L_0:
        /*0004*/ 	.word	index@(_Z21sparseAttentionKernelPfS_S_S_PiS0_iiiiii)
        /*0008*/ 	.word	0x00000020


	//----- nvinfo : EIATTR_FRAME_SIZE
	.align		4
.L_1:
        /*000c*/ 	.byte	0x04, 0x11
        /*000e*/ 	.short	(.L_3 - .L_2)
	.align		4
.L_2:
        /*0010*/ 	.word	index@($__internal_3_$__cuda_sm3x_div_rn_noftz_f32_slowpath)
        /*0014*/ 	.word	0x00000100


	//----- nvinfo : EIATTR_FRAME_SIZE
	.align		4
.L_3:
        /*0018*/ 	.byte	0x04, 0x11
        /*001a*/ 	.short	(.L_5 - .L_4)
	.align		4
.L_4:
        /*001c*/ 	.word	index@($__internal_2_$__cuda_sm20_sqrt_rn_f32_slowpath)
        /*0020*/ 	.word	0x00000100


	//----- nvinfo : EIATTR_FRAME_SIZE
	.align		4
.L_5:
        /*0024*/ 	.byte	0x04, 0x11
        /*0026*/ 	.short	(.L_7 - .L_6)
	.align		4
.L_6:
        /*0028*/ 	.word	index@(_Z21sparseAttentionKernelPfS_S_S_PiS0_iiiiii)
        /*002c*/ 	.word	0x00000100


	//----- nvinfo : EIATTR_REGCOUNT
	.align		4
.L_7:
        /*0030*/ 	.byte	0x04, 0x2f
        /*0032*/ 	.short	(.L_9 - .L_8)
	.align		4
.L_8:
        /*0034*/ 	.word	index@(_Z23standardAttentionKernelPfS_S_S_iiiii)
        /*0038*/ 	.word	0x00000020


	//----- nvinfo : EIATTR_FRAME_SIZE
	.align		4
.L_9:
        /*003c*/ 	.byte	0x04, 0x11
        /*003e*/ 	.short	(.L_11 - .L_10)
	.align		4
.L_10:
        /*0040*/ 	.word	index@($__internal_1_$__cuda_sm3x_div_rn_noftz_f32_slowpath)
        /*0044*/ 	.word	0x00002000


	//----- nvinfo : EIATTR_FRAME_SIZE
	.align		4
.L_11:
        /*0048*/ 	.byte	0x04, 0x11
        /*004a*/ 	.short	(.L_13 - .L_12)
	.align		4
.L_12:
        /*004c*/ 	.word	index@($__internal_0_$__cuda_sm20_sqrt_rn_f32_slowpath)
        /*0050*/ 	.word	0x00002000


	//----- nvinfo : EIATTR_FRAME_SIZE
	.align		4
.L_13:
        /*0054*/ 	.byte	0x04, 0x11
        /*0056*/ 	.short	(.L_15 - .L_14)
	.align		4
.L_14:
        /*0058*/ 	.word	index@(_Z23standardAttentionKernelPfS_S_S_iiiii)
        /*005c*/ 	.word	0x00002000


	//----- nvinfo : EIATTR_MIN_STACK_SIZE
	.align		4
.L_15:
        /*0060*/ 	.byte	0x04, 0x12
        /*0062*/ 	.short	(.L_17 - .L_16)
	.align		4
.L_16:
        /*0064*/ 	.word	index@(_Z23standardAttentionKernelPfS_S_S_iiiii)
        /*0068*/ 	.word	0x00002000


	//----- nvinfo : EIATTR_MIN_STACK_SIZE
	.align		4
.L_17:
        /*006c*/ 	.byte	0x04, 0x12
        /*006e*/ 	.short	(.L_19 - .L_18)
	.align		4
.L_18:
        /*0070*/ 	.word	index@(_Z21sparseAttentionKernelPfS_S_S_PiS0_iiiiii)
        /*0074*/ 	.word	0x00000100
.L_19:


//--------------------- .nv.compat                --------------------------
	.section	.nv.compat,"",@"SHT_CUDA_COMPAT_INFO"
	.align	4
        /*0000*/ 	.byte	0x02, 0x09, 0x00, 0x00, 0x02, 0x02, 0x01, 0x00, 0x02, 0x05, 0x05, 0x00, 0x03, 0x07, 0x01, 0x01
        /*0010*/ 	.byte	0x02, 0x03, 0x00, 0x00, 0x02, 0x06, 0x01, 0x00, 0x04, 0x0b, 0x08, 0x00, 0x01, 0x00, 0x00, 0x00
        /*0020*/ 	.byte	0x00, 0x00, 0x00, 0x00


//--------------------- .nv.info._Z23standardAttentionKernelPfS_S_S_iiiii --------------------------
	.section	.nv.info._Z23standardAttentionKernelPfS_S_S_iiiii,"",@"SHT_CUDA_INFO"
	.sectionflags	@""
	.align	4


	//----- nvinfo : EIATTR_CUDA_API_VERSION
	.align		4
        /*0000*/ 	.byte	0x04, 0x37
        /*0002*/ 	.short	(.L_21 - .L_20)
.L_20:
        /*0004*/ 	.word	0x00000082


	//----- nvinfo : EIATTR_KPARAM_INFO
	.align		4
.L_21:
        /*0008*/ 	.byte	0x04, 0x17
        /*000a*/ 	.short	(.L_23 - .L_22)
.L_22:
        /*000c*/ 	.word	0x00000000
        /*0010*/ 	.short	0x0008
        /*0012*/ 	.short	0x0030
        /*0014*/ 	.byte	0x00, 0xf0, 0x11, 0x00


	//----- nvinfo : EIATTR_KPARAM_INFO
	.align		4
.L_23:
        /*0018*/ 	.byte	0x04, 0x17
        /*001a*/ 	.short	(.L_25 - .L_24)
.L_24:
        /*001c*/ 	.word	0x00000000
        /*0020*/ 	.short	0x0007
        /*0022*/ 	.short	0x002c
        /*0024*/ 	.byte	0x00, 0xf0, 0x11, 0x00


	//----- nvinfo : EIATTR_KPARAM_INFO
	.align		4
.L_25:
        /*0028*/ 	.byte	0x04, 0x17
        /*002a*/ 	.short	(.L_27 - .L_26)
.L_26:
        /*002c*/ 	.word	0x00000000
        /*0030*/ 	.short	0x0006
        /*0032*/ 	.short	0x0028
        /*0034*/ 	.byte	0x00, 0xf0, 0x11, 0x00


	//----- nvinfo : EIATTR_KPARAM_INFO
	.align		4
.L_27:
        /*0038*/ 	.byte	0x04, 0x17
        /*003a*/ 	.short	(.L_29 - .L_28)
.L_28:
        /*003c*/ 	.word	0x00000000
        /*0040*/ 	.short	0x0005
        /*0042*/ 	.short	0x0024
        /*0044*/ 	.byte	0x00, 0xf0, 0x11, 0x00


	//----- nvinfo : EIATTR_KPARAM_INFO
	.align		4
.L_29:
        /*0048*/ 	.byte	0x04, 0x17
        /*004a*/ 	.short	(.L_31 - .L_30)
.L_30:
        /*004c*/ 	.word	0x00000000
        /*0050*/ 	.short	0x0004
        /*0052*/ 	.short	0x0020
        /*0054*/ 	.byte	0x00, 0xf0, 0x11, 0x00


	//----- nvinfo : EIATTR_KPARAM_INFO
	.align		4
.L_31:
        /*0058*/ 	.byte	0x04, 0x17
        /*005a*/ 	.short	(.L_33 - .L_32)
.L_32:
        /*005c*/ 	.word	0x00000000
        /*0060*/ 	.short	0x0003
        /*0062*/ 	.short	0x0018
        /*0064*/ 	.byte	0x00, 0xf5, 0x21, 0x00


	//----- nvinfo : EIATTR_KPARAM_INFO
	.align		4
.L_33:
        /*0068*/ 	.byte	0x04, 0x17
        /*006a*/ 	.short	(.L_35 - .L_34)
.L_34:
        /*006c*/ 	.word	0x00000000
        /*0070*/ 	.short	0x0002
        /*0072*/ 	.short	0x0010
        /*0074*/ 	.byte	0x00, 0xf5, 0x21, 0x00


	//----- nvinfo : EIATTR_KPARAM_INFO
	.align		4
.L_35:
        /*0078*/ 	.byte	0x04, 0x17
        /*007a*/ 	.short	(.L_37 - .L_36)
.L_36:
        /*007c*/ 	.word	0x00000000
        /*0080*/ 	.short	0x0001
        /*0082*/ 	.short	0x0008
        /*0084*/ 	.byte	0x00, 0xf5, 0x21, 0x00


	//----- nvinfo : EIATTR_KPARAM_INFO
	.align		4
.L_37:
        /*0088*/ 	.byte	0x04, 0x17
        /*008a*/ 	.short	(.L_39 - .L_38)
.L_38:
        /*008c*/ 	.word	0x00000000
        /*0090*/ 	.short	0x0000
        /*0092*/ 	.short	0x0000
        /*0094*/ 	.byte	0x00, 0xf5, 0x21, 0x00


	//----- nvinfo : EIATTR_SPARSE_MMA_MASK
	.align		4
.L_39:
        /*0098*/ 	.byte	0x03, 0x50
        /*009a*/ 	.short	0x0000


	//----- nvinfo : EIATTR_MAXREG_COUNT
	.align		4
        /*009c*/ 	.byte	0x03, 0x1b
        /*009e*/ 	.short	0x00ff


	//----- nvinfo : EIATTR_MERCURY_ISA_VERSION
	.align		4
        /*00a0*/ 	.byte	0x03, 0x5f
        /*00a2*/ 	.short	0x0101


	//----- nvinfo : EIATTR_VRC_CTA_INIT_COUNT
	.align		4
        /*00a4*/ 	.byte	0x02, 0x4a
	.zero		1
	.zero		1


	//----- nvinfo : EIATTR_EXIT_INSTR_OFFSETS
	.align		4
        /*00a8*/ 	.byte	0x04, 0x1c
        /*00aa*/ 	.short	(.L_41 - .L_40)


	//   ....[0]....
.L_40:
        /*00ac*/ 	.word	0x000000a0


	//   ....[1]....
        /*00b0*/ 	.word	0x00003670


	//   ....[2]....
        /*00b4*/ 	.word	0x00004080


	//   ....[3]....
        /*00b8*/ 	.word	0x00004200


	//   ....[4]....
        /*00bc*/ 	.word	0x000042d0


	//   ....[5]....
        /*00c0*/ 	.word	0x00004360


	//   ....[6]....
        /*00c4*/ 	.word	0x000043c0


	//----- nvinfo : EIATTR_CRS_STACK_SIZE
	.align		4
.L_41:
        /*00c8*/ 	.byte	0x04, 0x1e
        /*00ca*/ 	.short	(.L_43 - .L_42)
.L_42:
        /*00cc*/ 	.word	0x00000000


	//----- nvinfo : EIATTR_CBANK_PARAM_SIZE
	.align		4
.L_43:
        /*00d0*/ 	.byte	0x03, 0x19
        /*00d2*/ 	.short	0x0034


	//----- nvinfo : EIATTR_PARAM_CBANK
	.align		4
        /*00d4*/ 	.byte	0x04, 0x0a
        /*00d6*/ 	.short	(.L_45 - .L_44)
	.align		4
.L_44:
        /*00d8*/ 	.word	index@(.nv.constant0._Z23standardAttentionKernelPfS_S_S_iiiii)
        /*00dc*/ 	.short	0x0380
        /*00de*/ 	.short	0x0034


	//----- nvinfo : EIATTR_SW_WAR
	.align		4
.L_45:
        /*00e0*/ 	.byte	0x04, 0x36
        /*00e2*/ 	.short	(.L_47 - .L_46)
.L_46:
        /*00e4*/ 	.word	0x00000008
.L_47:


//--------------------- .nv.info._Z21sparseAttentionKernelPfS_S_S_PiS0_iiiiii --------------------------
	.section	.nv.info._Z21sparseAttentionKernelPfS_S_S_PiS0_iiiiii,"",@"SHT_CUDA_INFO"
	.sectionflags	@""
	.align	4


	//----- nvinfo : EIATTR_CUDA_API_VERSION
	.align		4
        /*0000*/ 	.byte	0x04, 0x37
        /*0002*/ 	.short	(.L_49 - .L_48)
.L_48:
        /*0004*/ 	.word	0x00000082


	//----- nvinfo : EIATTR_KPARAM_INFO
	.align		4
.L_49:
        /*0008*/ 	.byte	0x04, 0x17
        /*000a*/ 	.short	(.L_51 - .L_50)
.L_50:
        /*000c*/ 	.word	0x00000000
        /*0010*/ 	.short	0x000b
        /*0012*/ 	.short	0x0044
        /*0014*/ 	.byte	0x00, 0xf0, 0x11, 0x00


	//----- nvinfo : EIATTR_KPARAM_INFO
	.align		4
.L_51:
        /*0018*/ 	.byte	0x04, 0x17
        /*001a*/ 	.short	(.L_53 - .L_52)
.L_52:
        /*001c*/ 	.word	0x00000000
        /*0020*/ 	.short	0x000a
        /*0022*/ 	.short	0x0040
        /*0024*/ 	.byte	0x00, 0xf0, 0x11, 0x00


	//----- nvinfo : EIATTR_KPARAM_INFO
	.align		4
.L_53:
        /*0028*/ 	.byte	0x04, 0x17
        /*002a*/ 	.short	(.L_55 - .L_54)
.L_54:
        /*002c*/ 	.word	0x00000000
        /*0030*/ 	.short	0x0009
        /*0032*/ 	.short	0x003c
        /*0034*/ 	.byte	0x00, 0xf0, 0x11, 0x00


	//----- nvinfo : EIATTR_KPARAM_INFO
	.align		4
.L_55:
        /*0038*/ 	.byte	0x04, 0x17
        /*003a*/ 	.short	(.L_57 - .L_56)
.L_56:
        /*003c*/ 	.word	0x00000000
        /*0040*/ 	.short	0x0008
        /*0042*/ 	.short	0x0038
        /*0044*/ 	.byte	0x00, 0xf0, 0x11, 0x00


	//----- nvinfo : EIATTR_KPARAM_INFO
	.align		4
.L_57:
        /*0048*/ 	.byte	0x04, 0x17
        /*004a*/ 	.short	(.L_59 - .L_58)
.L_58:
        /*004c*/ 	.word	0x00000000
        /*0050*/ 	.short	0x0007
        /*0052*/ 	.short	0x0034
        /*0054*/ 	.byte	0x00, 0xf0, 0x11, 0x00


	//----- nvinfo : EIATTR_KPARAM_INFO
	.align		4
.L_59:
        /*0058*/ 	.byte	0x04, 0x17
        /*005a*/ 	.short	(.L_61 - .L_60)
.L_60:
        /*005c*/ 	.word	0x00000000
        /*0060*/ 	.short	0x0006
        /*0062*/ 	.short	0x0030
        /*0064*/ 	.byte	0x00, 0xf0, 0x11, 0x00


	//----- nvinfo : EIATTR_KPARAM_INFO
	.align		4
.L_61:
        /*0068*/ 	.byte	0x04, 0x17
        /*006a*/ 	.short	(.L_63 - .L_62)
.L_62:
        /*006c*/ 	.word	0x00000000
        /*0070*/ 	.short	0x0005
        /*0072*/ 	.short	0x0028
        /*0074*/ 	.byte	0x00, 0xf5, 0x21, 0x00


	//----- nvinfo : EIATTR_KPARAM_INFO
	.align		4
.L_63:
        /*0078*/ 	.byte	0x04, 0x17
        /*007a*/ 	.short	(.L_65 - .L_64)
.L_64:
        /*007c*/ 	.word	0x00000000
        /*0080*/ 	.short	0x0004
        /*0082*/ 	.short	0x0020
        /*0084*/ 	.byte	0x00, 0xf5, 0x21, 0x00


	//----- nvinfo : EIATTR_KPARAM_INFO
	.align		4
.L_65:
        /*0088*/ 	.byte	0x04, 0x17
        /*008a*/ 	.short	(.L_67 - .L_66)
.L_66:
        /*008c*/ 	.word	0x00000000
        /*0090*/ 	.short	0x0003
        /*0092*/ 	.short	0x0018
        /*0094*/ 	.byte	0x00, 0xf5, 0x21, 0x00


	//----- nvinfo : EIATTR_KPARAM_INFO
	.align		4
.L_67:
        /*0098*/ 	.byte	0x04, 0x17
        /*009a*/ 	.short	(.L_69 - .L_68)
.L_68:
        /*009c*/ 	.word	0x00000000
        /*00a0*/ 	.short	0x0002
        /*00a2*/ 	.short	0x0010
        /*00a4*/ 	.byte	0x00, 0xf5, 0x21, 0x00


	//----- nvinfo : EIATTR_KPARAM_INFO
	.align		4
.L_69:
        /*00a8*/ 	.byte	0x04, 0x17
        /*00aa*/ 	.short	(.L_71 - .L_70)
.L_70:
        /*00ac*/ 	.word	0x00000000
        /*00b0*/ 	.short	0x0001
        /*00b2*/ 	.short	0x0008
        /*00b4*/ 	.byte	0x00, 0xf5, 0x21, 0x00


	//----- nvinfo : EIATTR_KPARAM_INFO
	.align		4
.L_71:
        /*00b8*/ 	.byte	0x04, 0x17
        /*00ba*/ 	.short	(.L_73 - .L_72)
.L_72:
        /*00bc*/ 	.word	0x00000000
        /*00c0*/ 	.short	0x0000
        /*00c2*/ 	.short	0x0000
        /*00c4*/ 	.byte	0x00, 0xf5, 0x21, 0x00


	//----- nvinfo : EIATTR_SPARSE_MMA_MASK
	.align		4
.L_73:
        /*00c8*/ 	.byte	0x03, 0x50
        /*00ca*/ 	.short	0x0000


	//----- nvinfo : EIATTR_MAXREG_COUNT
	.align		4
        /*00cc*/ 	.byte	0x03, 0x1b
        /*00ce*/ 	.short	0x00ff


	//----- nvinfo : EIATTR_MERCURY_ISA_VERSION
	.align		4
        /*00d0*/ 	.byte	0x03, 0x5f
        /*00d2*/ 	.short	0x0101


	//----- nvinfo : EIATTR_VRC_CTA_INIT_COUNT
	.align		4
        /*00d4*/ 	.byte	0x02, 0x4a
	.zero		1
	.zero		1


	//----- nvinfo : EIATTR_EXIT_INSTR_OFFSETS
	.align		4
        /*00d8*/ 	.byte	0x04, 0x1c
        /*00da*/ 	.short	(.L_75 - .L_74)


	//   ....[0]....
.L_74:
        /*00dc*/ 	.word	0x000000a0


	//   ....[1]....
        /*00e0*/ 	.word	0x00002110


	//   ....[2]....
        /*00e4*/ 	.word	0x00002e80


	//----- nvinfo : EIATTR_CRS_STACK_SIZE
	.align		4
.L_75:
        /*00e8*/ 	.byte	0x04, 0x1e
        /*00ea*/ 	.short	(.L_77 - .L_76)
.L_76:
        /*00ec*/ 	.word	0x00000000


	//----- nvinfo : EIATTR_CBANK_PARAM_SIZE
	.align		4
.L_77:
        /*00f0*/ 	.byte	0x03, 0x19
        /*00f2*/ 	.short	0x0048


	//----- nvinfo : EIATTR_PARAM_CBANK
	.align		4
        /*00f4*/ 	.byte	0x04, 0x0a
        /*00f6*/ 	.short	(.L_79 - .L_78)
	.align		4
.L_78:
        /*00f8*/ 	.word	index@(.nv.constant0._Z21sparseAttentionKernelPfS_S_S_PiS0_iiiiii)
        /*00fc*/ 	.short	0x0380
        /*00fe*/ 	.short	0x0048


	//----- nvinfo : EIATTR_SW_WAR
	.align		4
.L_79:
        /*0100*/ 	.byte	0x04, 0x36
        /*0102*/ 	.short	(.L_81 - .L_80)
.L_80:
        /*0104*/ 	.word	0x00000008
.L_81:


//--------------------- .nv.callgraph             --------------------------
	.section	.nv.callgraph,"",@"SHT_CUDA_CALLGRAPH"
	.align	4
	.sectionentsize	8
	.align		4
        /*0000*/ 	.word	0x00000000
	.align		4
        /*0004*/ 	.word	0xffffffff
	.align		4
        /*0008*/ 	.word	0x00000000
	.align		4
        /*000c*/ 	.word	0xfffffffe
	.align		4
        /*0010*/ 	.word	0x00000000
	.align		4
        /*0014*/ 	.word	0xfffffffd
	.align		4
        /*0018*/ 	.word	0x00000000
	.align		4
        /*001c*/ 	.word	0xfffffffc


//--------------------- .text._Z23standardAttentionKernelPfS_S_S_iiiii --------------------------
	.section	.text._Z23standardAttentionKernelPfS_S_S_iiiii,"ax",@progbits
	.align	128
        .global         _Z23standardAttentionKernelPfS_S_S_iiiii
        .type           _Z23standardAttentionKernelPfS_S_S_iiiii,@function
        .size           _Z23standardAttentionKernelPfS_S_S_iiiii,(.L_x_132 - _Z23standardAttentionKernelPfS_S_S_iiiii)
        .other          _Z23standardAttentionKernelPfS_S_S_iiiii,@"STO_CUDA_ENTRY STV_DEFAULT"
_Z23standardAttentionKernelPfS_S_S_iiiii:
.text._Z23standardAttentionKernelPfS_S_S_iiiii:
[----:B------:R-:W0:Y:S08]  /*0000*/  LDC R1, c[0x0][0x37c] ;  /* 0x0000df00ff017b82 */ /* 0x000e300000000800 */
[----:B------:R-:W1:Y:S01]  /*0010*/  S2UR UR7, SR_CTAID.Y ;  /* 0x00000000000779c3 */ /* 0x000e620000002600 */
[----:B0-----:R-:W-:-:S07]  /*0020*/  IADD3 R1, PT, PT, R1, -0x2000, RZ ;  /* 0xffffe00001017810 */ /* 0x001fce0007ffe0ff */
[----:B------:R-:W1:Y:S08]  /*0030*/  LDC.64 R4, c[0x0][0x3a0] ;  /* 0x0000e800ff047b82 */ /* 0x000e700000000a00 */
[----:B------:R-:W0:Y:S08]  /*0040*/  S2UR UR4, SR_CTAID.X ;  /* 0x00000000000479c3 */ /* 0x000e300000002500 */
[----:B------:R-:W2:Y:S08]  /*0050*/  S2UR UR5, SR_CTAID.Z ;  /* 0x00000000000579c3 */ /* 0x000eb00000002700 */
[----:B------:R-:W2:Y:S01]  /*0060*/  LDC R0, c[0x0][0x3b0] ;  /* 0x0000ec00ff007b82 */ /* 0x000ea20000000800 */
[----:B-1----:R-:W-:-:S04]  /*0070*/  ISETP.LE.AND P0, PT, R5, UR7, PT ;  /* 0x0000000705007c0c */ /* 0x002fc8000bf03270 */
[----:B0-----:R-:W-:-:S04]  /*0080*/  ISETP.LE.OR P0, PT, R4, UR4, P0 ;  /* 0x0000000404007c0c */ /* 0x001fc80008703670 */
[----:B--2---:R-:W-:-:S13]  /*0090*/  ISETP.LE.OR P0, PT, R0, UR5, P0 ;  /* 0x0000000500007c0c */ /* 0x004fda0008703670 */
[----:B------:R-:W-:Y:S05]  /*00a0*/  @P0 EXIT ;  /* 0x000000000000094d */ /* 0x000fea0003800000 */
[----:B------:R-:W0:Y:S01]  /*00b0*/  LDC R13, c[0x0][0x3a8] ;  /* 0x0000ea00ff0d7b82 */ /* 0x000e220000000800 */
[----:B------:R-:W-:-:S05]  /*00c0*/  IMAD R10, R5, UR4, RZ ;  /* 0x00000004050a7c24 */ /* 0x000fca000f8e02ff */
[C---:B------:R-:W-:Y:S02]  /*00d0*/  IADD3 R8, PT, PT, R10.reuse, UR7, RZ ;  /* 0x000000070a087c10 */ /* 0x040fe4000fffe0ff */
[-C--:B0-----:R-:W-:Y:S01]  /*00e0*/  I2FP.F32.S32 R0, R13.reuse ;  /* 0x0000000d00007245 */ /* 0x081fe20000201400 */
[----:B------:R-:W-:Y:S01]  /*00f0*/  IMAD R17, R10, R13, RZ ;  /* 0x0000000d0a117224 */ /* 0x000fe200078e02ff */
[C---:B------:R-:W-:Y:S02]  /*0100*/  ISETP.GE.AND P0, PT, R13.reuse, 0x1, PT ;  /* 0x000000010d00780c */ /* 0x040fe40003f06270 */
[----:B------:R-:W-:Y:S01]  /*0110*/  IADD3 R2, PT, PT, R0, -0xd000000, RZ ;  /* 0xf300000000027810 */ /* 0x000fe20007ffe0ff */
[----:B------:R0:W1:Y:S01]  /*0120*/  MUFU.RSQ R3, R0 ;  /* 0x0000000000037308 */ /* 0x0000620000001400 */
[----:B------:R-:W-:Y:S02]  /*0130*/  IMAD R13, R13, UR7, R17 ;  /* 0x000000070d0d7c24 */ /* 0x000fe4000f8e0211 */
[----:B------:R-:W-:-:S13]  /*0140*/  ISETP.GT.U32.AND P1, PT, R2, 0x727fffff, PT ;  /* 0x727fffff0200780c */ /* 0x000fda0003f24070 */
[----:B0-----:R-:W-:Y:S05]  /*0150*/  @!P1 BRA `(.L_x_0) ;  /* 0x00000000000c9947 */ /* 0x001fea0003800000 */
[----:B------:R-:W-:-:S07]  /*0160*/  MOV R4, 0x180 ;  /* 0x0000018000047802 */ /* 0x000fce0000000f00 */
[----:B-1----:R-:W-:Y:S05]  /*0170*/  CALL.REL.NOINC `($__internal_0_$__cuda_sm20_sqrt_rn_f32_slowpath) ;  /* 0x0000004000947944 */ /* 0x002fea0003c00000 */
[----:B------:R-:W-:Y:S05]  /*0180*/  BRA `(.L_x_1) ;  /* 0x0000000000107947 */ /* 0x000fea0003800000 */
.L_x_0:
[----:B-1----:R-:W-:Y:S01]  /*0190*/  FMUL.FTZ R11, R0, R3 ;  /* 0x00000003000b7220 */ /* 0x002fe20000410000 */
[----:B------:R-:W-:-:S03]  /*01a0*/  FMUL.FTZ R3, R3, 0.5 ;  /* 0x3f00000003037820 */ /* 0x000fc60000410000 */
[----:B------:R-:W-:-:S04]  /*01b0*/  FFMA R0, -R11, R11, R0 ;  /* 0x0000000b0b007223 */ /* 0x000fc80000000100 */
[----:B------:R-:W-:-:S07]  /*01c0*/  FFMA R11, R0, R3, R11 ;  /* 0x00000003000b7223 */ /* 0x000fce000000000b */
.L_x_1:
[----:B------:R-:W0:Y:S01]  /*01d0*/  LDCU.64 UR8, c[0x0][0x358] ;  /* 0x00006b00ff0877ac */ /* 0x000e220008000a00 */
[----:B------:R-:W-:Y:S05]  /*01e0*/  @!P0 BRA `(.L_x_2) ;  /* 0x0000000800ac8947 */ /* 0x000fea0003800000 */
[----:B------:R-:W1:Y:S01]  /*01f0*/  LDC R2, c[0x0][0x3a8] ;  /* 0x0000ea00ff027b82 */ /* 0x000e620000000800 */
[----:B------:R-:W-:Y:S01]  /*0200*/  HFMA2 R0, -RZ, RZ, 0, 0 ;  /* 0x00000000ff007431 */ /* 0x000fe200000001ff */
[----:B------:R-:W-:Y:S02]  /*0210*/  MOV R3, 0xff800000 ;  /* 0xff80000000037802 */ /* 0x000fe40000000f00 */
[C---:B-1----:R-:W-:Y:S02]  /*0220*/  LOP3.LUT R12, R2.reuse, 0xf, RZ, 0xc0, !PT ;  /* 0x0000000f020c7812 */ /* 0x042fe400078ec0ff */
[C---:B------:R-:W-:Y:S02]  /*0230*/  LOP3.LUT R7, R2.reuse, 0x7, RZ, 0xc0, !PT ;  /* 0x0000000702077812 */ /* 0x040fe400078ec0ff */
[C---:B------:R-:W-:Y:S02]  /*0240*/  LOP3.LUT R5, R2.reuse, 0x7ffffff0, RZ, 0xc0, !PT ;  /* 0x7ffffff002057812 */ /* 0x040fe400078ec0ff */
[----:B------:R-:W-:-:S02]  /*0250*/  LOP3.LUT R2, R2, 0x3, RZ, 0xc0, !PT ;  /* 0x0000000302027812 */ /* 0x000fc400078ec0ff */
[----:B------:R-:W-:Y:S02]  /*0260*/  IADD3 R9, PT, PT, R12, -0x1, RZ ;  /* 0xffffffff0c097810 */ /* 0x000fe40007ffe0ff */
[----:B------:R-:W-:-:S07]  /*0270*/  IADD3 R6, PT, PT, R7, -0x1, RZ ;  /* 0xffffffff07067810 */ /* 0x000fce0007ffe0ff */
.L_x_10:
[----:B------:R-:W1:Y:S01]  /*0280*/  LDCU UR4, c[0x0][0x3a8] ;  /* 0x00007500ff0477ac */ /* 0x000e620008000800 */
[----:B------:R-:W-:Y:S02]  /*0290*/  MOV R23, RZ ;  /* 0x000000ff00177202 */ /* 0x000fe40000000f00 */
[----:B------:R-:W-:Y:S01]  /*02a0*/  MOV R16, RZ ;  /* 0x000000ff00107202 */ /* 0x000fe20000000f00 */
[----:B-1----:R-:W-:Y:S02]  /*02b0*/  UISETP.GE.U32.AND UP0, UPT, UR4, 0x10, UPT ;  /* 0x000000100400788c */ /* 0x002fe4000bf06070 */
[----:B------:R-:W-:-:S07]  /*02c0*/  IMAD R4, R0, UR4, R17 ;  /* 0x0000000400047c24 */ /* 0x000fce000f8e0211 */
[----:B------:R-:W-:Y:S05]  /*02d0*/  BRA.U !UP0, `(.L_x_3) ;  /* 0x0000000108f07547 */ /* 0x000fea000b800000 */
[----:B------:R-:W-:Y:S01]  /*02e0*/  MOV R23, RZ ;  /* 0x000000ff00177202 */ /* 0x000fe20000000f00 */
[----:B------:R-:W-:-:S06]  /*02f0*/  UMOV UR4, URZ ;  /* 0x000000ff00047c82 */ /* 0x000fcc0008000000 */
.L_x_4:
[----:B------:R-:W1:Y:S01]  /*0300*/  LDC.64 R18, c[0x0][0x380] ;  /* 0x0000e000ff127b82 */ /* 0x000e620000000a00 */
[----:B------:R-:W-:Y:S02]  /*0310*/  IADD3 R21, PT, PT, R13, UR4, RZ ;  /* 0x000000040d157c10 */ /* 0x000fe4000fffe0ff */
[----:B------:R-:W-:-:S05]  /*0320*/  IADD3 R25, PT, PT, R4, UR4, RZ ;  /* 0x0000000404197c10 */ /* 0x000fca000fffe0ff */
[----:B------:R-:W2:Y:S01]  /*0330*/  LDC.64 R14, c[0x0][0x388] ;  /* 0x0000e200ff0e7b82 */ /* 0x000ea20000000a00 */
[----:B-1----:R-:W-:-:S05]  /*0340*/  IMAD.WIDE R18, R21, 0x4, R18 ;  /* 0x0000000415127825 */ /* 0x002fca00078e0212 */
[----:B0-----:R-:W3:Y:S01]  /*0350*/  LDG.E R20, desc[UR8][R18.64] ;  /* 0x0000000812147981 */ /* 0x001ee2000c1e1900 */
[----:B--2---:R-:W-:-:S03]  /*0360*/  IMAD.WIDE R14, R25, 0x4, R14 ;  /* 0x00000004190e7825 */ /* 0x004fc600078e020e */
[----:B------:R-:W2:Y:S04]  /*0370*/  LDG.E R16, desc[UR8][R18.64+0x8] ;  /* 0x0000080812107981 */ /* 0x000ea8000c1e1900 */
[----:B------:R-:W3:Y:S04]  /*0380*/  LDG.E R22, desc[UR8][R14.64] ;  /* 0x000000080e167981 */ /* 0x000ee8000c1e1900 */
[----:B------:R-:W4:Y:S04]  /*0390*/  LDG.E R25, desc[UR8][R18.64+0x4] ;  /* 0x0000040812197981 */ /* 0x000f28000c1e1900 */
[----:B------:R-:W4:Y:S04]  /*03a0*/  LDG.E R24, desc[UR8][R14.64+0x4] ;  /* 0x000004080e187981 */ /* 0x000f28000c1e1900 */
[----:B------:R-:W2:Y:S04]  /*03b0*/  LDG.E R21, desc[UR8][R14.64+0x8] ;  /* 0x000008080e157981 */ /* 0x000ea8000c1e1900 */
[----:B------:R-:W5:Y:S04]  /*03c0*/  LDG.E R27, desc[UR8][R18.64+0x34] ;  /* 0x00003408121b7981 */ /* 0x000f68000c1e1900 */
[----:B------:R-:W5:Y:S01]  /*03d0*/  LDG.E R29, desc[UR8][R18.64+0x3c] ;  /* 0x00003c08121d7981 */ /* 0x000f62000c1e1900 */
[----:B---3--:R-:W-:-:S03]  /*03e0*/  FFMA R20, R20, R22, R23 ;  /* 0x0000001614147223 */ /* 0x008fc60000000017 */
[----:B------:R-:W3:Y:S04]  /*03f0*/  LDG.E R22, desc[UR8][R18.64+0xc] ;  /* 0x00000c0812167981 */ /* 0x000ee8000c1e1900 */
[----:B------:R-:W5:Y:S01]  /*0400*/  LDG.E R23, desc[UR8][R14.64+0x10] ;  /* 0x000010080e177981 */ /* 0x000f62000c1e1900 */
[----:B----4-:R-:W-:-:S03]  /*0410*/  FFMA R25, R25, R24, R20 ;  /* 0x0000001819197223 */ /* 0x010fc60000000014 */
[----:B------:R-:W3:Y:S04]  /*0420*/  LDG.E R24, desc[UR8][R14.64+0xc] ;  /* 0x00000c080e187981 */ /* 0x000ee8000c1e1900 */
[----:B------:R-:W5:Y:S01]  /*0430*/  LDG.E R20, desc[UR8][R18.64+0x10] ;  /* 0x0000100812147981 */ /* 0x000f62000c1e1900 */
[----:B--2---:R-:W-:-:S03]  /*0440*/  FFMA R25, R16, R21, R25 ;  /* 0x0000001510197223 */ /* 0x004fc60000000019 */
[----:B------:R-:W2:Y:S04]  /*0450*/  LDG.E R16, desc[UR8][R18.64+0x14] ;  /* 0x0000140812107981 */ /* 0x000ea8000c1e1900 */
[----:B------:R-:W2:Y:S01]  /*0460*/  LDG.E R21, desc[UR8][R14.64+0x14] ;  /* 0x000014080e157981 */ /* 0x000ea2000c1e1900 */
[----:B---3--:R-:W-:-:S03]  /*0470*/  FFMA R25, R22, R24, R25 ;  /* 0x0000001816197223 */ /* 0x008fc60000000019 */
[----:B------:R-:W3:Y:S04]  /*0480*/  LDG.E R22, desc[UR8][R18.64+0x18] ;  /* 0x0000180812167981 */ /* 0x000ee8000c1e1900 */
[----:B------:R-:W3:Y:S01]  /*0490*/  LDG.E R24, desc[UR8][R14.64+0x18] ;  /* 0x000018080e187981 */ /* 0x000ee2000c1e1900 */
[----:B-----5:R-:W-:-:S03]  /*04a0*/  FFMA R25, R20, R23, R25 ;  /* 0x0000001714197223 */ /* 0x020fc60000000019 */
[----:B------:R-:W4:Y:S04]  /*04b0*/  LDG.E R20, desc[UR8][R18.64+0x1c] ;  /* 0x00001c0812147981 */ /* 0x000f28000c1e1900 */
[----:B------:R-:W4:Y:S01]  /*04c0*/  LDG.E R23, desc[UR8][R14.64+0x1c] ;  /* 0x00001c080e177981 */ /* 0x000f22000c1e1900 */
[----:B--2---:R-:W-:-:S03]  /*04d0*/  FFMA R25, R16, R21, R25 ;  /* 0x0000001510197223 */ /* 0x004fc60000000019 */
[----:B------:R-:W2:Y:S04]  /*04e0*/  LDG.E R16, desc[UR8][R18.64+0x20] ;  /* 0x0000200812107981 */ /* 0x000ea8000c1e1900 */
[----:B------:R-:W2:Y:S01]  /*04f0*/  LDG.E R21, desc[UR8][R14.64+0x20] ;  /* 0x000020080e157981 */ /* 0x000ea2000c1e1900 */
[----:B---3--:R-:W-:-:S03]  /*0500*/  FFMA R25, R22, R24, R25 ;  /* 0x0000001816197223 */ /* 0x008fc60000000019 */
[----:B------:R-:W3:Y:S04]  /*0510*/  LDG.E R22, desc[UR8][R18.64+0x24] ;  /* 0x0000240812167981 */ /* 0x000ee8000c1e1900 */
[----:B------:R-:W3:Y:S01]  /*0520*/  LDG.E R24, desc[UR8][R14.64+0x24] ;  /* 0x000024080e187981 */ /* 0x000ee2000c1e1900 */
[----:B----4-:R-:W-:-:S03]  /*0530*/  FFMA R25, R20, R23, R25 ;  /* 0x0000001714197223 */ /* 0x010fc60000000019 */
[----:B------:R-:W4:Y:S04]  /*0540*/  LDG.E R20, desc[UR8][R18.64+0x28] ;  /* 0x0000280812147981 */ /* 0x000f28000c1e1900 */
[----:B------:R-:W4:Y:S01]  /*0550*/  LDG.E R23, desc[UR8][R14.64+0x28] ;  /* 0x000028080e177981 */ /* 0x000f22000c1e1900 */
[----:B--2---:R-:W-:-:S03]  /*0560*/  FFMA R25, R16, R21, R25 ;  /* 0x0000001510197223 */ /* 0x004fc60000000019 */
[----:B------:R-:W2:Y:S04]  /*0570*/  LDG.E R21, desc[UR8][R18.64+0x2c] ;  /* 0x00002c0812157981 */ /* 0x000ea8000c1e1900 */
[----:B------:R-:W2:Y:S01]  /*0580*/  LDG.E R16, desc[UR8][R14.64+0x2c] ;  /* 0x00002c080e107981 */ /* 0x000ea2000c1e1900 */
[----:B---3--:R-:W-:-:S03]  /*0590*/  FFMA R25, R22, R24, R25 ;  /* 0x0000001816197223 */ /* 0x008fc60000000019 */
[----:B------:R-:W3:Y:S01]  /*05a0*/  LDG.E R24, desc[UR8][R14.64+0x3c] ;  /* 0x00003c080e187981 */ /* 0x000ee2000c1e1900 */
[----:B----4-:R-:W-:-:S03]  /*05b0*/  FFMA R22, R20, R23, R25 ;  /* 0x0000001714167223 */ /* 0x010fc60000000019 */
[----:B------:R-:W4:Y:S04]  /*05c0*/  LDG.E R20, desc[UR8][R18.64+0x30] ;  /* 0x0000300812147981 */ /* 0x000f28000c1e1900 */
[----:B------:R-:W4:Y:S01]  /*05d0*/  LDG.E R23, desc[UR8][R14.64+0x30] ;  /* 0x000030080e177981 */ /* 0x000f22000c1e1900 */
[----:B--2---:R-:W-:-:S03]  /*05e0*/  FFMA R25, R21, R16, R22 ;  /* 0x0000001015197223 */ /* 0x004fc60000000016 */
[----:B------:R-:W2:Y:S04]  /*05f0*/  LDG.E R22, desc[UR8][R14.64+0x34] ;  /* 0x000034080e167981 */ /* 0x000ea8000c1e1900 */
[----:B------:R-:W5:Y:S04]  /*0600*/  LDG.E R16, desc[UR8][R18.64+0x38] ;  /* 0x0000380812107981 */ /* 0x000f68000c1e1900 */
[----:B------:R-:W5:Y:S01]  /*0610*/  LDG.E R21, desc[UR8][R14.64+0x38] ;  /* 0x000038080e157981 */ /* 0x000f62000c1e1900 */
[----:B------:R-:W-:-:S06]  /*0620*/  UIADD3 UR4, UPT, UPT, UR4, 0x10, URZ ;  /* 0x0000001004047890 */ /* 0x000fcc000fffe0ff */
[----:B------:R-:W-:Y:S01]  /*0630*/  ISETP.NE.AND P0, PT, R5, UR4, PT ;  /* 0x0000000405007c0c */ /* 0x000fe2000bf05270 */
[----:B----4-:R-:W-:-:S04]  /*0640*/  FFMA R20, R20, R23, R25 ;  /* 0x0000001714147223 */ /* 0x010fc80000000019 */
[----:B--2---:R-:W-:-:S04]  /*0650*/  FFMA R27, R27, R22, R20 ;  /* 0x000000161b1b7223 */ /* 0x004fc80000000014 */
[----:B-----5:R-:W-:-:S04]  /*0660*/  FFMA R16, R16, R21, R27 ;  /* 0x0000001510107223 */ /* 0x020fc8000000001b */
[----:B---3--:R-:W-:Y:S01]  /*0670*/  FFMA R23, R29, R24, R16 ;  /* 0x000000181d177223 */ /* 0x008fe20000000010 */
[----:B------:R-:W-:Y:S06]  /*0680*/  @P0 BRA `(.L_x_4) ;  /* 0xfffffffc001c0947 */ /* 0x000fec000383ffff */
[----:B------:R-:W-:-:S07]  /*0690*/  MOV R16, R5 ;  /* 0x0000000500107202 */ /* 0x000fce0000000f00 */
.L_x_3:
[----:B------:R-:W-:-:S13]  /*06a0*/  ISETP.NE.AND P0, PT, R12, RZ, PT ;  /* 0x000000ff0c00720c */ /* 0x000fda0003f05270 */
[----:B------:R-:W-:Y:S05]  /*06b0*/  @!P0 BRA `(.L_x_5) ;  /* 0x0000000400308947 */ /* 0x000fea0003800000 */
[----:B------:R-:W-:Y:S02]  /*06c0*/  ISETP.GE.U32.AND P0, PT, R9, 0x7, PT ;  /* 0x000000070900780c */ /* 0x000fe40003f06070 */
[----:B------:R-:W-:-:S11]  /*06d0*/  ISETP.NE.AND P1, PT, R7, RZ, PT ;  /* 0x000000ff0700720c */ /* 0x000fd60003f25270 */
[----:B------:R-:W-:Y:S05]  /*06e0*/  @!P0 BRA `(.L_x_6) ;  /* 0x00000000007c8947 */ /* 0x000fea0003800000 */
[----:B------:R-:W1:Y:S01]  /*06f0*/  LDC.64 R18, c[0x0][0x380] ;  /* 0x0000e000ff127b82 */ /* 0x000e620000000a00 */
[-C--:B------:R-:W-:Y:S02]  /*0700*/  IADD3 R21, PT, PT, R13, R16.reuse, RZ ;  /* 0x000000100d157210 */ /* 0x080fe40007ffe0ff */
[----:B------:R-:W-:-:S05]  /*0710*/  IADD3 R25, PT, PT, R4, R16, RZ ;  /* 0x0000001004197210 */ /* 0x000fca0007ffe0ff */
[----:B------:R-:W2:Y:S01]  /*0720*/  LDC.64 R14, c[0x0][0x388] ;  /* 0x0000e200ff0e7b82 */ /* 0x000ea20000000a00 */
[----:B-1----:R-:W-:-:S05]  /*0730*/  IMAD.WIDE R18, R21, 0x4, R18 ;  /* 0x0000000415127825 */ /* 0x002fca00078e0212 */
[----:B0-----:R-:W3:Y:S01]  /*0740*/  LDG.E R20, desc[UR8][R18.64] ;  /* 0x0000000812147981 */ /* 0x001ee2000c1e1900 */
[----:B--2---:R-:W-:-:S03]  /*0750*/  IMAD.WIDE R14, R25, 0x4, R14 ;  /* 0x00000004190e7825 */ /* 0x004fc600078e020e */
[----:B------:R-:W2:Y:S04]  /*0760*/  LDG.E R25, desc[UR8][R18.64+0x4] ;  /* 0x0000040812197981 */ /* 0x000ea8000c1e1900 */
[----:B------:R-:W3:Y:S04]  /*0770*/  LDG.E R21, desc[UR8][R14.64] ;  /* 0x000000080e157981 */ /* 0x000ee8000c1e1900 */
[----:B------:R-:W2:Y:S04]  /*0780*/  LDG.E R22, desc[UR8][R14.64+0x4] ;  /* 0x000004080e167981 */ /* 0x000ea8000c1e1900 */
[----:B------:R-:W4:Y:S04]  /*0790*/  LDG.E R24, desc[UR8][R14.64+0xc] ;  /* 0x00000c080e187981 */ /* 0x000f28000c1e1900 */
[----:B------:R-:W5:Y:S04]  /*07a0*/  LDG.E R26, desc[UR8][R14.64+0x14] ;  /* 0x000014080e1a7981 */ /* 0x000f68000c1e1900 */
[----:B------:R-:W5:Y:S04]  /*07b0*/  LDG.E R27, desc[UR8][R14.64+0x18] ;  /* 0x000018080e1b7981 */ /* 0x000f68000c1e1900 */
[----:B------:R-:W5:Y:S01]  /*07c0*/  LDG.E R28, desc[UR8][R14.64+0x1c] ;  /* 0x00001c080e1c7981 */ /* 0x000f62000c1e1900 */
[----:B---3--:R-:W-:-:S03]  /*07d0*/  FFMA R20, R20, R21, R23 ;  /* 0x0000001514147223 */ /* 0x008fc60000000017 */
[----:B------:R-:W3:Y:S04]  /*07e0*/  LDG.E R21, desc[UR8][R18.64+0x8] ;  /* 0x0000080812157981 */ /* 0x000ee8000c1e1900 */
[----:B------:R-:W3:Y:S01]  /*07f0*/  LDG.E R23, desc[UR8][R14.64+0x8] ;  /* 0x000008080e177981 */ /* 0x000ee2000c1e1900 */
[----:B--2---:R-:W-:-:S03]  /*0800*/  FFMA R20, R25, R22, R20 ;  /* 0x0000001619147223 */ /* 0x004fc60000000014 */
[----:B------:R-:W4:Y:S01]  /*0810*/  LDG.E R22, desc[UR8][R18.64+0xc] ;  /* 0x00000c0812167981 */ /* 0x000f22000c1e1900 */
[----:B---3--:R-:W-:-:S03]  /*0820*/  FFMA R21, R21, R23, R20 ;  /* 0x0000001715157223 */ /* 0x008fc60000000014 */
[----:B------:R-:W2:Y:S01]  /*0830*/  LDG.E R20, desc[UR8][R18.64+0x10] ;  /* 0x0000100812147981 */ /* 0x000ea2000c1e1900 */
[----:B----4-:R-:W-:-:S03]  /*0840*/  FFMA R25, R22, R24, R21 ;  /* 0x0000001816197223 */ /* 0x010fc60000000015 */
[----:B------:R-:W2:Y:S04]  /*0850*/  LDG.E R24, desc[UR8][R14.64+0x10] ;  /* 0x000010080e187981 */ /* 0x000ea8000c1e1900 */
[----:B------:R-:W5:Y:S04]  /*0860*/  LDG.E R22, desc[UR8][R18.64+0x14] ;  /* 0x0000140812167981 */ /* 0x000f68000c1e1900 */
[----:B------:R-:W3:Y:S04]  /*0870*/  LDG.E R21, desc[UR8][R18.64+0x18] ;  /* 0x0000180812157981 */ /* 0x000ee8000c1e1900 */
[----:B------:R-:W4:Y:S01]  /*0880*/  LDG.E R23, desc[UR8][R18.64+0x1c] ;  /* 0x00001c0812177981 */ /* 0x000f22000c1e1900 */
[----:B------:R-:W-:Y:S01]  /*0890*/  IADD3 R16, PT, PT, R16, 0x8, RZ ;  /* 0x0000000810107810 */ /* 0x000fe20007ffe0ff */
[----:B--2---:R-:W-:-:S04]  /*08a0*/  FFMA R25, R20, R24, R25 ;  /* 0x0000001814197223 */ /* 0x004fc80000000019 */
[----:B-----5:R-:W-:-:S04]  /*08b0*/  FFMA R22, R22, R26, R25 ;  /* 0x0000001a16167223 */ /* 0x020fc80000000019 */
[----:B---3--:R-:W-:-:S04]  /*08c0*/  FFMA R22, R21, R27, R22 ;  /* 0x0000001b15167223 */ /* 0x008fc80000000016 */
[----:B----4-:R-:W-:-:S07]  /*08d0*/  FFMA R23, R23, R28, R22 ;  /* 0x0000001c17177223 */ /* 0x010fce0000000016 */
.L_x_6:
        /* <DEDUP_REMOVED lines=15> */
[----:B------:R-:W4:Y:S04]  /*09d0*/  LDG.E R27, desc[UR8][R14.64+0x8] ;  /* 0x000008080e1b7981 */ /* 0x000f28000c1e1900 */
[----:B------:R-:W5:Y:S04]  /*09e0*/  LDG.E R21, desc[UR8][R18.64+0xc] ;  /* 0x00000c0812157981 */ /* 0x000f68000c1e1900 */
[----:B------:R-:W5:Y:S01]  /*09f0*/  LDG.E R28, desc[UR8][R14.64+0xc] ;  /* 0x00000c080e1c7981 */ /* 0x000f62000c1e1900 */
[----:B------:R-:W-:Y:S01]  /*0a00*/  IADD3 R16, PT, PT, R16, 0x4, RZ ;  /* 0x0000000410107810 */ /* 0x000fe20007ffe0ff */
[----:B---3--:R-:W-:-:S04]  /*0a10*/  FFMA R25, R24, R25, R23 ;  /* 0x0000001918197223 */ /* 0x008fc80000000017 */
[----:B--2---:R-:W-:-:S04]  /*0a20*/  FFMA R25, R22, R26, R25 ;  /* 0x0000001a16197223 */ /* 0x004fc80000000019 */
[----:B----4-:R-:W-:-:S04]  /*0a30*/  FFMA R20, R20, R27, R25 ;  /* 0x0000001b14147223 */ /* 0x010fc80000000019 */
[----:B-----5:R-:W-:-:S07]  /*0a40*/  FFMA R23, R21, R28, R20 ;  /* 0x0000001c15177223 */ /* 0x020fce0000000014 */
.L_x_7:
[----:B------:R-:W-:Y:S05]  /*0a50*/  @!P1 BRA `(.L_x_5) ;  /* 0x0000000000489947 */ /* 0x000fea0003800000 */
[----:B------:R-:W1:Y:S01]  /*0a60*/  LDC.64 R18, c[0x0][0x380] ;  /* 0x0000e000ff127b82 */ /* 0x000e620000000a00 */
[-C--:B------:R-:W-:Y:S02]  /*0a70*/  IADD3 R21, PT, PT, R13, R16.reuse, RZ ;  /* 0x000000100d157210 */ /* 0x080fe40007ffe0ff */
[----:B------:R-:W-:-:S05]  /*0a80*/  IADD3 R25, PT, PT, R4, R16, RZ ;  /* 0x0000001004197210 */ /* 0x000fca0007ffe0ff */
[----:B------:R-:W2:Y:S01]  /*0a90*/  LDC.64 R14, c[0x0][0x388] ;  /* 0x0000e200ff0e7b82 */ /* 0x000ea20000000a00 */
[----:B-1----:R-:W-:-:S05]  /*0aa0*/  IMAD.WIDE R18, R21, 0x4, R18 ;  /* 0x0000000415127825 */ /* 0x002fca00078e0212 */
[----:B0-----:R-:W3:Y:S01]  /*0ab0*/  LDG.E R4, desc[UR8][R18.64] ;  /* 0x0000000812047981 */ /* 0x001ee2000c1e1900 */
[----:B--2---:R-:W-:-:S05]  /*0ac0*/  IMAD.WIDE R14, R25, 0x4, R14 ;  /* 0x00000004190e7825 */ /* 0x004fca00078e020e */
[----:B------:R-:W3:Y:S01]  /*0ad0*/  LDG.E R16, desc[UR8][R14.64] ;  /* 0x000000080e107981 */ /* 0x000ee2000c1e1900 */
[----:B------:R-:W-:Y:S01]  /*0ae0*/  ISETP.NE.AND P0, PT, R2, 0x1, PT ;  /* 0x000000010200780c */ /* 0x000fe20003f05270 */
[----:B---3--:R-:W-:-:S12]  /*0af0*/  FFMA R23, R4, R16, R23 ;  /* 0x0000001004177223 */ /* 0x008fd80000000017 */
[----:B------:R-:W-:Y:S05]  /*0b00*/  @!P0 BRA `(.L_x_5) ;  /* 0x00000000001c8947 */ /* 0x000fea0003800000 */
[----:B------:R-:W-:Y:S01]  /*0b10*/  ISETP.NE.AND P0, PT, R2, 0x2, PT ;  /* 0x000000020200780c */ /* 0x000fe20003f05270 */
[----:B------:R-:W2:Y:S04]  /*0b20*/  LDG.E R4, desc[UR8][R18.64+0x4] ;  /* 0x0000040812047981 */ /* 0x000ea8000c1e1900 */
[----:B------:R-:W2:Y:S08]  /*0b30*/  LDG.E R16, desc[UR8][R14.64+0x4] ;  /* 0x000004080e107981 */ /* 0x000eb0000c1e1900 */
[----:B------:R-:W3:Y:S04]  /*0b40*/  @P0 LDG.E R20, desc[UR8][R18.64+0x8] ;  /* 0x0000080812140981 */ /* 0x000ee8000c1e1900 */
[----:B------:R-:W3:Y:S01]  /*0b50*/  @P0 LDG.E R21, desc[UR8][R14.64+0x8] ;  /* 0x000008080e150981 */ /* 0x000ee2000c1e1900 */
[----:B--2---:R-:W-:-:S04]  /*0b60*/  FFMA R23, R4, R16, R23 ;  /* 0x0000001004177223 */ /* 0x004fc80000000017 */
[----:B---3--:R-:W-:-:S07]  /*0b70*/  @P0 FFMA R23, R20, R21, R23 ;  /* 0x0000001514170223 */ /* 0x008fce0000000017 */
.L_x_5:
[----:B------:R-:W1:Y:S08]  /*0b80*/  MUFU.RCP R4, R11 ;  /* 0x0000000b00047308 */ /* 0x000e700000001000 */
[----:B------:R-:W2:Y:S01]  /*0b90*/  FCHK P0, R23, R11 ;  /* 0x0000000b17007302 */ /* 0x000ea20000000000 */
[----:B-1----:R-:W-:-:S04]  /*0ba0*/  FFMA R15, R4, -R11, 1 ;  /* 0x3f800000040f7423 */ /* 0x002fc8000000080b */
[----:B------:R-:W-:-:S04]  /*0bb0*/  FFMA R4, R4, R15, R4 ;  /* 0x0000000f04047223 */ /* 0x000fc80000000004 */
[----:B------:R-:W-:-:S04]  /*0bc0*/  FFMA R14, R4, R23, RZ ;  /* 0x00000017040e7223 */ /* 0x000fc800000000ff */
[----:B------:R-:W-:-:S04]  /*0bd0*/  FFMA R15, R14, -R11, R23 ;  /* 0x8000000b0e0f7223 */ /* 0x000fc80000000017 */
[----:B------:R-:W-:Y:S01]  /*0be0*/  FFMA R15, R4, R15, R14 ;  /* 0x0000000f040f7223 */ /* 0x000fe2000000000e */
[----:B--2---:R-:W-:Y:S06]  /*0bf0*/  @!P0 BRA `(.L_x_8) ;  /* 0x0000000000088947 */ /* 0x004fec0003800000 */
[----:B------:R-:W-:-:S07]  /*0c00*/  MOV R20, 0xc20 ;  /* 0x00000c2000147802 */ /* 0x000fce0000000f00 */
[----:B0-----:R-:W-:Y:S05]  /*0c10*/  CALL.REL.NOINC `($__internal_1_$__cuda_sm3x_div_rn_noftz_f32_slowpath) ;  /* 0x00000038004c7944 */ /* 0x001fea0003c00000 */
.L_x_8:
[----:B------:R-:W1:Y:S01]  /*0c20*/  LDC R16, c[0x0][0x3a4] ;  /* 0x0000e900ff107b82 */ /* 0x000e620000000800 */
[C---:B------:R-:W-:Y:S02]  /*0c30*/  LEA R4, R0.reuse, R1, 0x2 ;  /* 0x0000000100047211 */ /* 0x040fe400078e10ff */
[----:B------:R-:W-:Y:S02]  /*0c40*/  IADD3 R0, PT, PT, R0, 0x1, RZ ;  /* 0x0000000100007810 */ /* 0x000fe40007ffe0ff */
[----:B------:R-:W-:Y:S01]  /*0c50*/  FMNMX R3, R15, R3, !PT ;  /* 0x000000030f037209 */ /* 0x000fe20007800000 */
[----:B------:R4:W-:Y:S01]  /*0c60*/  STL [R4], R15 ;  /* 0x0000000f04007387 */ /* 0x0009e20000100800 */
[----:B-1----:R-:W-:-:S13]  /*0c70*/  ISETP.NE.AND P0, PT, R0, R16, PT ;  /* 0x000000100000720c */ /* 0x002fda0003f05270 */
[----:B----4-:R-:W-:Y:S05]  /*0c80*/  @!P0 BRA `(.L_x_9) ;  /* 0x0000000400008947 */ /* 0x010fea0003800000 */
[----:B------:R-:W-:Y:S05]  /*0c90*/  BRA `(.L_x_10) ;  /* 0xfffffff400787947 */ /* 0x000fea000383ffff */
.L_x_2:
[----:B------:R-:W1:Y:S08]  /*0ca0*/  MUFU.RCP R0, R11 ;  /* 0x0000000b00007308 */ /* 0x000e700000001000 */
[----:B------:R-:W2:Y:S01]  /*0cb0*/  FCHK P0, RZ, R11 ;  /* 0x0000000bff007302 */ /* 0x000ea20000000000 */
[----:B-1----:R-:W-:-:S04]  /*0cc0*/  FFMA R3, R0, -R11, 1 ;  /* 0x3f80000000037423 */ /* 0x002fc8000000080b */
[----:B------:R-:W-:-:S04]  /*0cd0*/  FFMA R5, R0, R3, R0 ;  /* 0x0000000300057223 */ /* 0x000fc80000000000 */
[----:B------:R-:W-:-:S04]  /*0ce0*/  FFMA R4, RZ, R5, RZ ;  /* 0x00000005ff047223 */ /* 0x000fc800000000ff */
[----:B------:R-:W-:-:S04]  /*0cf0*/  FFMA R3, R4, -R11, RZ ;  /* 0x8000000b04037223 */ /* 0x000fc800000000ff */
[----:B------:R-:W-:Y:S01]  /*0d00*/  FFMA R4, R5, R3, R4 ;  /* 0x0000000305047223 */ /* 0x000fe20000000004 */
[----:B--2---:R-:W-:Y:S06]  /*0d10*/  @!P0 BRA `(.L_x_11) ;  /* 0x0000000000108947 */ /* 0x004fec0003800000 */
[----:B------:R-:W-:Y:S01]  /*0d20*/  HFMA2 R23, -RZ, RZ, 0, 0 ;  /* 0x00000000ff177431 */ /* 0x000fe200000001ff */
[----:B------:R-:W-:-:S07]  /*0d30*/  MOV R20, 0xd50 ;  /* 0x00000d5000147802 */ /* 0x000fce0000000f00 */
[----:B0-----:R-:W-:Y:S05]  /*0d40*/  CALL.REL.NOINC `($__internal_1_$__cuda_sm3x_div_rn_noftz_f32_slowpath) ;  /* 0x0000003800007944 */ /* 0x001fea0003c00000 */
[----:B------:R-:W-:-:S07]  /*0d50*/  MOV R4, R15 ;  /* 0x0000000f00047202 */ /* 0x000fce0000000f00 */
.L_x_11:
[----:B------:R-:W1:Y:S01]  /*0d60*/  LDC R16, c[0x0][0x3a4] ;  /* 0x0000e900ff107b82 */ /* 0x000e620000000800 */
[----:B------:R-:W-:Y:S02]  /*0d70*/  MOV R3, 0xff800000 ;  /* 0xff80000000037802 */ /* 0x000fe40000000f00 */
[C---:B-1----:R-:W-:Y:S02]  /*0d80*/  IADD3 R0, PT, PT, R16.reuse, -0x1, RZ ;  /* 0xffffffff10007810 */ /* 0x042fe40007ffe0ff */
[----:B------:R-:W-:Y:S02]  /*0d90*/  LOP3.LUT R11, R16, 0x7, RZ, 0xc0, !PT ;  /* 0x00000007100b7812 */ /* 0x000fe400078ec0ff */
[----:B------:R-:W-:Y:S01]  /*0da0*/  ISETP.GE.U32.AND P0, PT, R0, 0x7, PT ;  /* 0x000000070000780c */ /* 0x000fe20003f06070 */
[----:B------:R-:W-:Y:S01]  /*0db0*/  HFMA2 R0, -RZ, RZ, 0, 0 ;  /* 0x00000000ff007431 */ /* 0x000fe200000001ff */
[----:B------:R-:W-:-:S11]  /*0dc0*/  ISETP.NE.AND P1, PT, R11, RZ, PT ;  /* 0x000000ff0b00720c */ /* 0x000fd60003f25270 */
[----:B------:R-:W-:Y:S05]  /*0dd0*/  @!P0 BRA `(.L_x_12) ;  /* 0x0000000000448947 */ /* 0x000fea0003800000 */
[----:B------:R-:W-:Y:S02]  /*0de0*/  LOP3.LUT R0, R16, 0xfffffff8, RZ, 0xc0, !PT ;  /* 0xfffffff810007812 */ /* 0x000fe400078ec0ff */
[----:B------:R-:W-:Y:S02]  /*0df0*/  MOV R3, 0xff800000 ;  /* 0xff80000000037802 */ /* 0x000fe40000000f00 */
[----:B------:R-:W-:-:S07]  /*0e00*/  MOV R2, RZ ;  /* 0x000000ff00027202 */ /* 0x000fce0000000f00 */
.L_x_13:
[----:B-1----:R-:W-:Y:S02]  /*0e10*/  LEA R9, R2, R1, 0x2 ;  /* 0x0000000102097211 */ /* 0x002fe400078e10ff */
[-C--:B------:R-:W-:Y:S02]  /*0e20*/  MOV R5, R4.reuse ;  /* 0x0000000400057202 */ /* 0x080fe40000000f00 */
[-C--:B------:R-:W-:Y:S02]  /*0e30*/  MOV R6, R4.reuse ;  /* 0x0000000400067202 */ /* 0x080fe40000000f00 */
[-C--:B------:R-:W-:Y:S02]  /*0e40*/  MOV R12, R4.reuse ;  /* 0x00000004000c7202 */ /* 0x080fe40000000f00 */
[-C--:B------:R-:W-:Y:S02]  /*0e50*/  MOV R13, R4.reuse ;  /* 0x00000004000d7202 */ /* 0x080fe40000000f00 */
[----:B------:R-:W-:-:S02]  /*0e60*/  MOV R14, R4 ;  /* 0x00000004000e7202 */ /* 0x000fc40000000f00 */
[-C--:B------:R-:W-:Y:S02]  /*0e70*/  MOV R15, R4.reuse ;  /* 0x00000004000f7202 */ /* 0x080fe40000000f00 */
[----:B------:R-:W-:Y:S02]  /*0e80*/  MOV R7, R4 ;  /* 0x0000000400077202 */ /* 0x000fe40000000f00 */
[----:B------:R-:W-:Y:S01]  /*0e90*/  IADD3 R2, PT, PT, R2, 0x8, RZ ;  /* 0x0000000802027810 */ /* 0x000fe20007ffe0ff */
[----:B------:R1:W-:Y:S01]  /*0ea0*/  STL.128 [R9+0x10], R12 ;  /* 0x0000100c09007387 */ /* 0x0003e20000100c00 */
[----:B------:R-:W-:Y:S02]  /*0eb0*/  FMNMX R3, R4, R3, !PT ;  /* 0x0000000304037209 */ /* 0x000fe40007800000 */
[----:B------:R-:W-:Y:S01]  /*0ec0*/  ISETP.NE.AND P0, PT, R2, R0, PT ;  /* 0x000000000200720c */ /* 0x000fe20003f05270 */
[----:B------:R1:W-:-:S12]  /*0ed0*/  STL.128 [R9], R4 ;  /* 0x0000000409007387 */ /* 0x0003d80000100c00 */
[----:B------:R-:W-:Y:S05]  /*0ee0*/  @P0 BRA `(.L_x_13) ;  /* 0xfffffffc00c80947 */ /* 0x000fea000383ffff */
.L_x_12:
[----:B------:R-:W-:Y:S05]  /*0ef0*/  @!P1 BRA `(.L_x_9) ;  /* 0x0000000000649947 */ /* 0x000fea0003800000 */
[----:B------:R-:W-:Y:S02]  /*0f00*/  ISETP.GE.U32.AND P0, PT, R11, 0x4, PT ;  /* 0x000000040b00780c */ /* 0x000fe40003f06070 */
[-C--:B-1----:R-:W-:Y:S02]  /*0f10*/  MOV R6, R4.reuse ;  /* 0x0000000400067202 */ /* 0x082fe40000000f00 */
[-C--:B------:R-:W-:Y:S02]  /*0f20*/  MOV R7, R4.reuse ;  /* 0x0000000400077202 */ /* 0x080fe40000000f00 */
[-C--:B------:R-:W-:Y:S02]  /*0f30*/  MOV R12, R4.reuse ;  /* 0x00000004000c7202 */ /* 0x080fe40000000f00 */
[----:B------:R-:W-:Y:S02]  /*0f40*/  MOV R13, R4 ;  /* 0x00000004000d7202 */ /* 0x000fe40000000f00 */
[----:B------:R-:W-:-:S03]  /*0f50*/  LOP3.LUT R2, R16, 0x3, RZ, 0xc0, !PT ;  /* 0x0000000310027812 */ /* 0x000fc600078ec0ff */
[----:B------:R-:W-:Y:S02]  /*0f60*/  @P0 LEA R5, R0, R1, 0x2 ;  /* 0x0000000100050211 */ /* 0x000fe400078e10ff */
[----:B------:R-:W-:Y:S02]  /*0f70*/  ISETP.NE.AND P1, PT, R2, RZ, PT ;  /* 0x000000ff0200720c */ /* 0x000fe40003f25270 */
[----:B------:R-:W-:Y:S01]  /*0f80*/  @P0 FMNMX R3, R3, R4, !PT ;  /* 0x0000000403030209 */ /* 0x000fe20007800000 */
[----:B------:R2:W-:Y:S01]  /*0f90*/  @P0 STL.64 [R5], R6 ;  /* 0x0000000605000387 */ /* 0x0005e20000100a00 */
[----:B------:R-:W-:-:S03]  /*0fa0*/  @P0 IADD3 R0, PT, PT, R0, 0x4, RZ ;  /* 0x0000000400000810 */ /* 0x000fc60007ffe0ff */
[----:B------:R2:W-:Y:S06]  /*0fb0*/  @P0 STL.64 [R5+0x8], R12 ;  /* 0x0000080c05000387 */ /* 0x0005ec0000100a00 */
[----:B------:R-:W-:Y:S05]  /*0fc0*/  @!P1 BRA `(.L_x_9) ;  /* 0x0000000000309947 */ /* 0x000fea0003800000 */
[----:B------:R-:W-:Y:S02]  /*0fd0*/  ISETP.NE.AND P0, PT, R2, 0x1, PT ;  /* 0x000000010200780c */ /* 0x000fe40003f05270 */
[----:B------:R-:W-:Y:S02]  /*0fe0*/  LOP3.LUT R2, R16, 0x1, RZ, 0xc0, !PT ;  /* 0x0000000110027812 */ /* 0x000fe400078ec0ff */
[-C--:B--2---:R-:W-:Y:S02]  /*0ff0*/  MOV R6, R4.reuse ;  /* 0x0000000400067202 */ /* 0x084fe40000000f00 */
[----:B------:R-:W-:Y:S02]  /*1000*/  ISETP.NE.U32.AND P1, PT, R2, 0x1, PT ;  /* 0x000000010200780c */ /* 0x000fe40003f25070 */
[----:B------:R-:W-:-:S05]  /*1010*/  MOV R7, R4 ;  /* 0x0000000400077202 */ /* 0x000fca0000000f00 */
[CC--:B------:R-:W-:Y:S02]  /*1020*/  @P0 LEA R2, R0.reuse, R1.reuse, 0x2 ;  /* 0x0000000100020211 */ /* 0x0c0fe400078e10ff */
[----:B------:R-:W-:Y:S02]  /*1030*/  @P0 IADD3 R0, PT, PT, R0, 0x2, RZ ;  /* 0x0000000200000810 */ /* 0x000fe40007ffe0ff */
[-C--:B------:R-:W-:Y:S01]  /*1040*/  @P0 FMNMX R3, R3, R4.reuse, !PT ;  /* 0x0000000403030209 */ /* 0x080fe20007800000 */
[----:B------:R3:W-:Y:S01]  /*1050*/  @P0 STL.64 [R2], R6 ;  /* 0x0000000602000387 */ /* 0x0007e20000100a00 */
[----:B------:R-:W-:Y:S02]  /*1060*/  @!P1 LEA R5, R0, R1, 0x2 ;  /* 0x0000000100059211 */ /* 0x000fe400078e10ff */
[----:B------:R-:W-:-:S03]  /*1070*/  @!P1 FMNMX R3, R3, R4, !PT ;  /* 0x0000000403039209 */ /* 0x000fc60007800000 */
[----:B------:R3:W-:Y:S04]  /*1080*/  @!P1 STL [R5], R4 ;  /* 0x0000000405009387 */ /* 0x0007e80000100800 */
.L_x_9:
[----:B------:R-:W-:Y:S01]  /*1090*/  ISETP.GE.AND P0, PT, R16, 0x1, PT ;  /* 0x000000011000780c */ /* 0x000fe20003f06270 */
[----:B------:R-:W-:-:S12]  /*10a0*/  HFMA2 R11, -RZ, RZ, 0, 0 ;  /* 0x00000000ff0b7431 */ /* 0x000fd800000001ff */
[----:B------:R-:W-:Y:S05]  /*10b0*/  @!P0 BRA `(.L_x_14) ;  /* 0x0000000c00348947 */ /* 0x000fea0003800000 */
[C---:B------:R-:W-:Y:S02]  /*10c0*/  ISETP.GE.U32.AND P1, PT, R16.reuse, 0x8, PT ;  /* 0x000000081000780c */ /* 0x040fe40003f26070 */
[----:B------:R-:W-:Y:S02]  /*10d0*/  LOP3.LUT R17, R16, 0x7, RZ, 0xc0, !PT ;  /* 0x0000000710117812 */ /* 0x000fe400078ec0ff */
[----:B------:R-:W-:Y:S02]  /*10e0*/  MOV R11, RZ ;  /* 0x000000ff000b7202 */ /* 0x000fe40000000f00 */
[----:B------:R-:W-:Y:S02]  /*10f0*/  ISETP.NE.AND P2, PT, R17, RZ, PT ;  /* 0x000000ff1100720c */ /* 0x000fe40003f45270 */
[----:B------:R-:W-:-:S05]  /*1100*/  MOV R0, RZ ;  /* 0x000000ff00007202 */ /* 0x000fca0000000f00 */
[----:B------:R-:W-:Y:S06]  /*1110*/  @!P1 BRA `(.L_x_15) ;  /* 0x0000000400749947 */ /* 0x000fec0003800000 */
[----:B---3--:R-:W-:Y:S01]  /*1120*/  HFMA2 R2, -RZ, RZ, 0, 0 ;  /* 0x00000000ff027431 */ /* 0x008fe200000001ff */
[----:B------:R-:W-:Y:S02]  /*1130*/  LOP3.LUT R0, R16, 0x7ffffff8, RZ, 0xc0, !PT ;  /* 0x7ffffff810007812 */ /* 0x000fe400078ec0ff */
[----:B------:R-:W-:-:S07]  /*1140*/  MOV R11, RZ ;  /* 0x000000ff000b7202 */ /* 0x000fce0000000f00 */
.L_x_16:
[----:B-1--4-:R-:W-:-:S05]  /*1150*/  LEA R9, R2, R1, 0x2 ;  /* 0x0000000102097211 */ /* 0x012fca00078e10ff */
[----:B--2---:R-:W2:Y:S04]  /*1160*/  LDL.128 R4, [R9] ;  /* 0x0000000009047983 */ /* 0x004ea80000100c00 */
[----:B------:R-:W3:Y:S01]  /*1170*/  LDL.128 R12, [R9+0x10] ;  /* 0x00001000090c7983 */ /* 0x000ee20000100c00 */
[----:B------:R-:W-:Y:S02]  /*1180*/  MOV R19, 0x3bbb989d ;  /* 0x3bbb989d00137802 */ /* 0x000fe40000000f00 */
[----:B------:R-:W-:Y:S02]  /*1190*/  MOV R20, 0x437c0000 ;  /* 0x437c000000147802 */ /* 0x000fe40000000f00 */
[----:B------:R-:W-:-:S04]  /*11a0*/  IADD3 R2, PT, PT, R2, 0x8, RZ ;  /* 0x0000000802027810 */ /* 0x000fc80007ffe0ff */
[----:B------:R-:W-:Y:S01]  /*11b0*/  ISETP.NE.AND P1, PT, R2, R0, PT ;  /* 0x000000000200720c */ /* 0x000fe20003f25270 */
[--C-:B--2---:R-:W-:Y:S01]  /*11c0*/  FADD R24, R4, -R3.reuse ;  /* 0x8000000304187221 */ /* 0x104fe20000000000 */
[--C-:B------:R-:W-:Y:S01]  /*11d0*/  FADD R22, R5, -R3.reuse ;  /* 0x8000000305167221 */ /* 0x100fe20000000000 */
[--C-:B------:R-:W-:Y:S01]  /*11e0*/  FADD R26, R6, -R3.reuse ;  /* 0x80000003061a7221 */ /* 0x100fe20000000000 */
[--C-:B------:R-:W-:Y:S01]  /*11f0*/  FADD R28, R7, -R3.reuse ;  /* 0x80000003071c7221 */ /* 0x100fe20000000000 */
[-C--:B------:R-:W-:Y:S01]  /*1200*/  FFMA.SAT R21, R24, R19.reuse, 0.5 ;  /* 0x3f00000018157423 */ /* 0x080fe20000002013 */
[----:B---3--:R-:W-:Y:S01]  /*1210*/  FADD R14, R14, -R3 ;  /* 0x800000030e0e7221 */ /* 0x008fe20000000000 */
[-C--:B------:R-:W-:Y:S02]  /*1220*/  FFMA.SAT R23, R26, R19.reuse, 0.5 ;  /* 0x3f0000001a177423 */ /* 0x080fe40000002013 */
[----:B------:R-:W-:Y:S01]  /*1230*/  FFMA.RM R4, R21, R20, 12582913 ;  /* 0x4b40000115047423 */ /* 0x000fe20000004014 */
[----:B------:R-:W-:-:S03]  /*1240*/  FFMA.SAT R21, R22, R19, 0.5 ;  /* 0x3f00000016157423 */ /* 0x000fc60000002013 */
[C---:B------:R-:W-:Y:S01]  /*1250*/  FADD R5, R4.reuse, -12583039 ;  /* 0xcb40007f04057421 */ /* 0x040fe20000000000 */
[-C--:B------:R-:W-:Y:S01]  /*1260*/  FFMA.RM R18, R21, R20.reuse, 12582913 ;  /* 0x4b40000115127423 */ /* 0x080fe20000004014 */
[----:B------:R-:W-:Y:S02]  /*1270*/  SHF.L.U32 R25, R4, 0x17, RZ ;  /* 0x0000001704197819 */ /* 0x000fe400000006ff */
[----:B------:R-:W-:Y:S01]  /*1280*/  FFMA R5, R24, 1.4426950216293334961, -R5 ;  /* 0x3fb8aa3b18057823 */ /* 0x000fe20000000805 */
[C---:B------:R-:W-:Y:S01]  /*1290*/  FADD R21, R18.reuse, -12583039 ;  /* 0xcb40007f12157421 */ /* 0x040fe20000000000 */
[----:B------:R-:W-:Y:S02]  /*12a0*/  SHF.L.U32 R18, R18, 0x17, RZ ;  /* 0x0000001712127819 */ /* 0x000fe400000006ff */
[----:B------:R-:W-:Y:S01]  /*12b0*/  FFMA R24, R24, 1.925963033500011079e-08, R5 ;  /* 0x32a5706018187823 */ /* 0x000fe20000000005 */
[----:B------:R-:W-:Y:S01]  /*12c0*/  FFMA.RM R5, R23, R20, 12582913 ;  /* 0x4b40000117057423 */ /* 0x000fe20000004014 */
[----:B------:R-:W-:Y:S01]  /*12d0*/  FFMA.SAT R23, R28, R19, 0.5 ;  /* 0x3f0000001c177423 */ /* 0x000fe20000002013 */
[----:B------:R-:W-:-:S02]  /*12e0*/  FFMA R21, R22, 1.4426950216293334961, -R21 ;  /* 0x3fb8aa3b16157823 */ /* 0x000fc40000000815 */
[----:B------:R-:W-:Y:S01]  /*12f0*/  FADD R7, R5, -12583039 ;  /* 0xcb40007f05077421 */ /* 0x000fe20000000000 */
[----:B------:R-:W-:Y:S01]  /*1300*/  FFMA.RM R6, R23, R20, 12582913 ;  /* 0x4b40000117067423 */ /* 0x000fe20000004014 */
[----:B------:R-:W-:Y:S01]  /*1310*/  FFMA R21, R22, 1.925963033500011079e-08, R21 ;  /* 0x32a5706016157823 */ /* 0x000fe20000000015 */
[----:B------:R-:W1:Y:S01]  /*1320*/  MUFU.EX2 R24, R24 ;  /* 0x0000001800187308 */ /* 0x000e620000000800 */
[----:B------:R-:W-:Y:S01]  /*1330*/  FFMA R7, R26, 1.4426950216293334961, -R7 ;  /* 0x3fb8aa3b1a077823 */ /* 0x000fe20000000807 */
[----:B------:R-:W-:-:S03]  /*1340*/  FADD R23, R6, -12583039 ;  /* 0xcb40007f06177421 */ /* 0x000fc60000000000 */
[----:B------:R-:W-:Y:S01]  /*1350*/  FFMA R7, R26, 1.925963033500011079e-08, R7 ;  /* 0x32a570601a077823 */ /* 0x000fe20000000007 */
[----:B------:R-:W-:Y:S01]  /*1360*/  FFMA R23, R28, 1.4426950216293334961, -R23 ;  /* 0x3fb8aa3b1c177823 */ /* 0x000fe20000000817 */
[----:B------:R-:W-:Y:S01]  /*1370*/  FADD R26, R12, -R3 ;  /* 0x800000030c1a7221 */ /* 0x000fe20000000000 */
[----:B------:R-:W-:Y:S02]  /*1380*/  MUFU.EX2 R21, R21 ;  /* 0x0000001500157308 */ /* 0x000fe40000000800 */
[----:B------:R-:W-:Y:S01]  /*1390*/  FFMA R22, R28, 1.925963033500011079e-08, R23 ;  /* 0x32a570601c167823 */ /* 0x000fe20000000017 */
[----:B------:R-:W-:-:S04]  /*13a0*/  FFMA.SAT R23, R26, R19, 0.5 ;  /* 0x3f0000001a177423 */ /* 0x000fc80000002013 */
[----:B------:R-:W-:Y:S01]  /*13b0*/  FFMA.RM R12, R23, R20, 12582913 ;  /* 0x4b400001170c7423 */ /* 0x000fe20000004014 */
[----:B------:R-:W-:Y:S01]  /*13c0*/  MUFU.EX2 R7, R7 ;  /* 0x0000000700077308 */ /* 0x000fe20000000800 */
[----:B-1----:R-:W-:Y:S02]  /*13d0*/  FMUL R4, R25, R24 ;  /* 0x0000001819047220 */ /* 0x002fe40000400000 */
[C---:B------:R-:W-:Y:S01]  /*13e0*/  FADD R23, R12.reuse, -12583039 ;  /* 0xcb40007f0c177421 */ /* 0x040fe20000000000 */
[----:B------:R-:W-:-:S03]  /*13f0*/  SHF.L.U32 R12, R12, 0x17, RZ ;  /* 0x000000170c0c7819 */ /* 0x000fc600000006ff */
[C---:B------:R-:W-:Y:S01]  /*1400*/  FFMA R23, R26.reuse, 1.4426950216293334961, -R23 ;  /* 0x3fb8aa3b1a177823 */ /* 0x040fe20000000817 */
[----:B------:R-:W-:Y:S03]  /*1410*/  MUFU.EX2 R22, R22 ;  /* 0x0000001600167308 */ /* 0x000fe60000000800 */
[----:B------:R-:W-:Y:S01]  /*1420*/  FFMA R23, R26, 1.925963033500011079e-08, R23 ;  /* 0x32a570601a177823 */ /* 0x000fe20000000017 */
[----:B------:R-:W-:-:S04]  /*1430*/  FADD R26, R13, -R3 ;  /* 0x800000030d1a7221 */ /* 0x000fc80000000000 */
[----:B------:R-:W-:Y:S01]  /*1440*/  FFMA.SAT R13, R26, R19, 0.5 ;  /* 0x3f0000001a0d7423 */ /* 0x000fe20000002013 */
[----:B------:R-:W1:Y:S03]  /*1450*/  MUFU.EX2 R23, R23 ;  /* 0x0000001700177308 */ /* 0x000e660000000800 */
[----:B------:R-:W-:-:S04]  /*1460*/  FFMA.RM R13, R13, R20, 12582913 ;  /* 0x4b4000010d0d7423 */ /* 0x000fc80000004014 */
[C---:B------:R-:W-:Y:S01]  /*1470*/  FADD R25, R13.reuse, -12583039 ;  /* 0xcb40007f0d197421 */ /* 0x040fe20000000000 */
[----:B------:R-:W-:-:S03]  /*1480*/  SHF.L.U32 R13, R13, 0x17, RZ ;  /* 0x000000170d0d7819 */ /* 0x000fc600000006ff */
[----:B------:R-:W-:-:S04]  /*1490*/  FFMA R25, R26, 1.4426950216293334961, -R25 ;  /* 0x3fb8aa3b1a197823 */ /* 0x000fc80000000819 */
[----:B------:R-:W-:Y:S01]  /*14a0*/  FFMA R24, R26, 1.925963033500011079e-08, R25 ;  /* 0x32a570601a187823 */ /* 0x000fe20000000019 */
[----:B------:R-:W-:Y:S01]  /*14b0*/  FADD R26, R15, -R3 ;  /* 0x800000030f1a7221 */ /* 0x000fe20000000000 */
[----:B------:R-:W-:Y:S01]  /*14c0*/  FFMA.SAT R15, R14, R19, 0.5 ;  /* 0x3f0000000e0f7423 */ /* 0x000fe20000002013 */
[----:B-1----:R-:W-:Y:S02]  /*14d0*/  FMUL R12, R12, R23 ;  /* 0x000000170c0c7220 */ /* 0x002fe40000400000 */
[----:B------:R-:W-:Y:S01]  /*14e0*/  FFMA.SAT R25, R26, R19, 0.5 ;  /* 0x3f0000001a197423 */ /* 0x000fe20000002013 */
[-C--:B------:R-:W-:Y:S01]  /*14f0*/  FFMA.RM R19, R15, R20.reuse, 12582913 ;  /* 0x4b4000010f137423 */ /* 0x080fe20000004014 */
[----:B------:R-:W1:Y:S02]  /*1500*/  MUFU.EX2 R24, R24 ;  /* 0x0000001800187308 */ /* 0x000e640000000800 */
[----:B------:R-:W-:Y:S01]  /*1510*/  FFMA.RM R20, R25, R20, 12582913 ;  /* 0x4b40000119147423 */ /* 0x000fe20000004014 */
[----:B------:R-:W-:Y:S01]  /*1520*/  FADD R15, R19, -12583039 ;  /* 0xcb40007f130f7421 */ /* 0x000fe20000000000 */
[----:B------:R-:W-:-:S02]  /*1530*/  SHF.L.U32 R25, R6, 0x17, RZ ;  /* 0x0000001706197819 */ /* 0x000fc400000006ff */
[----:B------:R-:W-:Y:S01]  /*1540*/  SHF.L.U32 R19, R19, 0x17, RZ ;  /* 0x0000001713137819 */ /* 0x000fe200000006ff */
[----:B------:R-:W-:-:S04]  /*1550*/  FFMA R15, R14, 1.4426950216293334961, -R15 ;  /* 0x3fb8aa3b0e0f7823 */ /* 0x000fc8000000080f */
[----:B------:R-:W-:Y:S01]  /*1560*/  FFMA R14, R14, 1.925963033500011079e-08, R15 ;  /* 0x32a570600e0e7823 */ /* 0x000fe2000000000f */
[C---:B------:R-:W-:Y:S01]  /*1570*/  FADD R15, R20.reuse, -12583039 ;  /* 0xcb40007f140f7421 */ /* 0x040fe20000000000 */
[----:B------:R-:W-:-:S03]  /*1580*/  SHF.L.U32 R20, R20, 0x17, RZ ;  /* 0x0000001714147819 */ /* 0x000fc600000006ff */
[C---:B------:R-:W-:Y:S01]  /*1590*/  FFMA R15, R26.reuse, 1.4426950216293334961, -R15 ;  /* 0x3fb8aa3b1a0f7823 */ /* 0x040fe2000000080f */
[----:B------:R-:W2:Y:S01]  /*15a0*/  MUFU.EX2 R14, R14 ;  /* 0x0000000e000e7308 */ /* 0x000ea20000000800 */
[----:B-1----:R-:W-:Y:S02]  /*15b0*/  FMUL R13, R13, R24 ;  /* 0x000000180d0d7220 */ /* 0x002fe40000400000 */
[----:B------:R-:W-:Y:S01]  /*15c0*/  FFMA R15, R26, 1.925963033500011079e-08, R15 ;  /* 0x32a570601a0f7823 */ /* 0x000fe2000000000f */
[----:B------:R-:W-:Y:S01]  /*15d0*/  SHF.L.U32 R26, R5, 0x17, RZ ;  /* 0x00000017051a7819 */ /* 0x000fe200000006ff */
[----:B------:R-:W-:Y:S01]  /*15e0*/  FMUL R5, R18, R21 ;  /* 0x0000001512057220 */ /* 0x000fe20000400000 */
[----:B------:R-:W-:-:S03]  /*15f0*/  FADD R18, R4, R11 ;  /* 0x0000000b04127221 */ /* 0x000fc60000000000 */
[----:B------:R-:W1:Y:S01]  /*1600*/  MUFU.EX2 R15, R15 ;  /* 0x0000000f000f7308 */ /* 0x000e620000000800 */
[----:B------:R-:W-:Y:S01]  /*1610*/  FMUL R6, R26, R7 ;  /* 0x000000071a067220 */ /* 0x000fe20000400000 */
[----:B------:R-:W-:Y:S01]  /*1620*/  FMUL R7, R25, R22 ;  /* 0x0000001619077220 */ /* 0x000fe20000400000 */
[----:B------:R-:W-:-:S04]  /*1630*/  FADD R11, R18, R5 ;  /* 0x00000005120b7221 */ /* 0x000fc80000000000 */
[----:B------:R-:W-:Y:S01]  /*1640*/  FADD R18, R11, R6 ;  /* 0x000000060b127221 */ /* 0x000fe20000000000 */
[----:B--2---:R-:W-:Y:S01]  /*1650*/  FMUL R14, R19, R14 ;  /* 0x0000000e130e7220 */ /* 0x004fe20000400000 */
[----:B------:R4:W-:Y:S02]  /*1660*/  STL.128 [R9], R4 ;  /* 0x0000000409007387 */ /* 0x0009e40000100c00 */
[----:B------:R-:W-:-:S04]  /*1670*/  FADD R11, R18, R7 ;  /* 0x00000007120b7221 */ /* 0x000fc80000000000 */
[----:B------:R-:W-:Y:S01]  /*1680*/  FADD R18, R11, R12 ;  /* 0x0000000c0b127221 */ /* 0x000fe20000000000 */
[----:B-1----:R-:W-:-:S03]  /*1690*/  FMUL R15, R20, R15 ;  /* 0x0000000f140f7220 */ /* 0x002fc60000400000 */
[----:B------:R-:W-:Y:S02]  /*16a0*/  FADD R11, R18, R13 ;  /* 0x0000000d120b7221 */ /* 0x000fe40000000000 */
[----:B------:R4:W-:Y:S02]  /*16b0*/  STL.128 [R9+0x10], R12 ;  /* 0x0000100c09007387 */ /* 0x0009e40000100c00 */
[----:B------:R-:W-:-:S04]  /*16c0*/  FADD R18, R11, R14 ;  /* 0x0000000e0b127221 */ /* 0x000fc80000000000 */
[----:B------:R-:W-:Y:S01]  /*16d0*/  FADD R11, R18, R15 ;  /* 0x0000000f120b7221 */ /* 0x000fe20000000000 */
[----:B------:R-:W-:Y:S06]  /*16e0*/  @P1 BRA `(.L_x_16) ;  /* 0xfffffff800981947 */ /* 0x000fec000383ffff */
.L_x_15:
[----:B------:R-:W-:Y:S05]  /*16f0*/  @!P2 BRA `(.L_x_14) ;  /* 0x0000000400a4a947 */ /* 0x000fea0003800000 */
[----:B------:R-:W-:Y:S02]  /*1700*/  ISETP.GE.U32.AND P1, PT, R17, 0x4, PT ;  /* 0x000000041100780c */ /* 0x000fe40003f26070 */
[----:B------:R-:W-:-:S04]  /*1710*/  LOP3.LUT R19, R16, 0x3, RZ, 0xc0, !PT ;  /* 0x0000000310137812 */ /* 0x000fc800078ec0ff */
[----:B------:R-:W-:-:S07]  /*1720*/  ISETP.NE.AND P2, PT, R19, RZ, PT ;  /* 0x000000ff1300720c */ /* 0x000fce0003f45270 */
[----:B------:R-:W-:Y:S06]  /*1730*/  @!P1 BRA `(.L_x_17) ;  /* 0x0000000000d09947 */ /* 0x000fec0003800000 */
[----:B---3--:R-:W-:-:S05]  /*1740*/  LEA R2, R0, R1, 0x2 ;  /* 0x0000000100027211 */ /* 0x008fca00078e10ff */
[----:B-1--4-:R-:W3:Y:S04]  /*1750*/  LDL R4, [R2] ;  /* 0x0000000002047983 */ /* 0x012ee80000100800 */
[----:B--2---:R-:W2:Y:S04]  /*1760*/  LDL R12, [R2+0x4] ;  /* 0x00000400020c7983 */ /* 0x004ea80000100800 */
[----:B------:R-:W4:Y:S04]  /*1770*/  LDL R6, [R2+0x8] ;  /* 0x0000080002067983 */ /* 0x000f280000100800 */
[----:B------:R-:W5:Y:S01]  /*1780*/  LDL R20, [R2+0xc] ;  /* 0x00000c0002147983 */ /* 0x000f620000100800 */
[----:B------:R-:W-:Y:S01]  /*1790*/  HFMA2 R5, -RZ, RZ, 3.7421875, 0 ;  /* 0x437c0000ff057431 */ /* 0x000fe200000001ff */
[----:B------:R-:W-:-:S02]  /*17a0*/  MOV R15, 0x3bbb989d ;  /* 0x3bbb989d000f7802 */ /* 0x000fc40000000f00 */
[----:B------:R-:W-:Y:S01]  /*17b0*/  IADD3 R0, PT, PT, R0, 0x4, RZ ;  /* 0x0000000400007810 */ /* 0x000fe20007ffe0ff */
[----:B---3--:R-:W-:-:S04]  /*17c0*/  FADD R14, R4, -R3 ;  /* 0x80000003040e7221 */ /* 0x008fc80000000000 */
[----:B------:R-:W-:Y:S01]  /*17d0*/  FFMA.SAT R4, R14, R15, 0.5 ;  /* 0x3f0000000e047423 */ /* 0x000fe2000000200f */
[----:B--2---:R-:W-:-:S03]  /*17e0*/  FADD R12, -R3, R12 ;  /* 0x0000000c030c7221 */ /* 0x004fc60000000100 */
[----:B------:R-:W-:Y:S01]  /*17f0*/  FFMA.RM R4, R4, R5, 12582913 ;  /* 0x4b40000104047423 */ /* 0x000fe20000004005 */
[----:B------:R-:W-:Y:S01]  /*1800*/  FFMA.SAT R18, R12, R15, 0.5 ;  /* 0x3f0000000c127423 */ /* 0x000fe2000000200f */
[----:B----4-:R-:W-:Y:S02]  /*1810*/  FADD R6, R6, -R3 ;  /* 0x8000000306067221 */ /* 0x010fe40000000000 */
[----:B------:R-:W-:Y:S01]  /*1820*/  FADD R9, R4, -12583039 ;  /* 0xcb40007f04097421 */ /* 0x000fe20000000000 */
[----:B------:R-:W-:Y:S01]  /*1830*/  FFMA.RM R7, R18, R5, 12582913 ;  /* 0x4b40000112077423 */ /* 0x000fe20000004005 */
[----:B------:R-:W-:Y:S01]  /*1840*/  FFMA.SAT R18, R6, R15, 0.5 ;  /* 0x3f00000006127423 */ /* 0x000fe2000000200f */
[----:B------:R-:W-:Y:S01]  /*1850*/  SHF.L.U32 R4, R4, 0x17, RZ ;  /* 0x0000001704047819 */ /* 0x000fe200000006ff */
[----:B------:R-:W-:Y:S01]  /*1860*/  FFMA R9, R14, 1.4426950216293334961, -R9 ;  /* 0x3fb8aa3b0e097823 */ /* 0x000fe20000000809 */
[C---:B------:R-:W-:Y:S01]  /*1870*/  FADD R17, R7.reuse, -12583039 ;  /* 0xcb40007f07117421 */ /* 0x040fe20000000000 */
[----:B------:R-:W-:-:S02]  /*1880*/  SHF.L.U32 R7, R7, 0x17, RZ ;  /* 0x0000001707077819 */ /* 0x000fc400000006ff */
[----:B------:R-:W-:Y:S01]  /*1890*/  FFMA R13, R14, 1.925963033500011079e-08, R9 ;  /* 0x32a570600e0d7823 */ /* 0x000fe20000000009 */
[----:B-----5:R-:W-:Y:S01]  /*18a0*/  FADD R14, -R3, R20 ;  /* 0x00000014030e7221 */ /* 0x020fe20000000100 */
[----:B------:R-:W-:Y:S01]  /*18b0*/  FFMA.RM R9, R18, R5, 12582913 ;  /* 0x4b40000112097423 */ /* 0x000fe20000004005 */
[----:B------:R-:W-:Y:S02]  /*18c0*/  FFMA R17, R12, 1.4426950216293334961, -R17 ;  /* 0x3fb8aa3b0c117823 */ /* 0x000fe40000000811 */
[----:B------:R-:W-:Y:S01]  /*18d0*/  FFMA.SAT R18, R14, R15, 0.5 ;  /* 0x3f0000000e127423 */ /* 0x000fe2000000200f */
[C---:B------:R-:W-:Y:S01]  /*18e0*/  FADD R15, R9.reuse, -12583039 ;  /* 0xcb40007f090f7421 */ /* 0x040fe20000000000 */
[----:B------:R-:W-:Y:S01]  /*18f0*/  FFMA R17, R12, 1.925963033500011079e-08, R17 ;  /* 0x32a570600c117823 */ /* 0x000fe20000000011 */
[----:B------:R-:W1:Y:S01]  /*1900*/  MUFU.EX2 R13, R13 ;  /* 0x0000000d000d7308 */ /* 0x000e620000000800 */
[----:B------:R-:W-:Y:S01]  /*1910*/  FFMA.RM R18, R18, R5, 12582913 ;  /* 0x4b40000112127423 */ /* 0x000fe20000004005 */
[----:B------:R-:W-:Y:S01]  /*1920*/  FFMA R15, R6, 1.4426950216293334961, -R15 ;  /* 0x3fb8aa3b060f7823 */ /* 0x000fe2000000080f */
[----:B------:R-:W-:-:S02]  /*1930*/  SHF.L.U32 R9, R9, 0x17, RZ ;  /* 0x0000001709097819 */ /* 0x000fc400000006ff */
[----:B------:R-:W-:Y:S01]  /*1940*/  FADD R5, R18, -12583039 ;  /* 0xcb40007f12057421 */ /* 0x000fe20000000000 */
[----:B------:R-:W-:Y:S01]  /*1950*/  FFMA R15, R6, 1.925963033500011079e-08, R15 ;  /* 0x32a57060060f7823 */ /* 0x000fe2000000000f */
[----:B------:R-:W-:Y:S01]  /*1960*/  SHF.L.U32 R18, R18, 0x17, RZ ;  /* 0x0000001712127819 */ /* 0x000fe200000006ff */
[----:B------:R-:W2:Y:S01]  /*1970*/  MUFU.EX2 R12, R17 ;  /* 0x00000011000c7308 */ /* 0x000ea20000000800 */
[----:B------:R-:W-:-:S04]  /*1980*/  FFMA R5, R14, 1.4426950216293334961, -R5 ;  /* 0x3fb8aa3b0e057823 */ /* 0x000fc80000000805 */
[----:B------:R-:W-:-:S03]  /*1990*/  FFMA R5, R14, 1.925963033500011079e-08, R5 ;  /* 0x32a570600e057823 */ /* 0x000fc60000000005 */
[----:B------:R-:W3:Y:S01]  /*19a0*/  MUFU.EX2 R6, R15 ;  /* 0x0000000f00067308 */ /* 0x000ee20000000800 */
[----:B-1----:R-:W-:-:S04]  /*19b0*/  FMUL R4, R4, R13 ;  /* 0x0000000d04047220 */ /* 0x002fc80000400000 */
[----:B------:R-:W-:Y:S01]  /*19c0*/  FADD R11, R11, R4 ;  /* 0x000000040b0b7221 */ /* 0x000fe20000000000 */
[----:B------:R1:W-:Y:S02]  /*19d0*/  STL [R2], R4 ;  /* 0x0000000402007387 */ /* 0x0003e40000100800 */
[----:B------:R-:W4:Y:S01]  /*19e0*/  MUFU.EX2 R5, R5 ;  /* 0x0000000500057308 */ /* 0x000f220000000800 */
[----:B--2---:R-:W-:-:S04]  /*19f0*/  FMUL R7, R7, R12 ;  /* 0x0000000c07077220 */ /* 0x004fc80000400000 */
[----:B------:R-:W-:Y:S01]  /*1a00*/  FADD R11, R11, R7 ;  /* 0x000000070b0b7221 */ /* 0x000fe20000000000 */
[----:B------:R1:W-:Y:S01]  /*1a10*/  STL [R2+0x4], R7 ;  /* 0x0000040702007387 */ /* 0x0003e20000100800 */
[----:B---3--:R-:W-:-:S04]  /*1a20*/  FMUL R6, R9, R6 ;  /* 0x0000000609067220 */ /* 0x008fc80000400000 */
[----:B------:R-:W-:Y:S01]  /*1a30*/  FADD R11, R11, R6 ;  /* 0x000000060b0b7221 */ /* 0x000fe20000000000 */
[----:B------:R1:W-:Y:S01]  /*1a40*/  STL [R2+0x8], R6 ;  /* 0x0000080602007387 */ /* 0x0003e20000100800 */
[----:B----4-:R-:W-:-:S04]  /*1a50*/  FMUL R18, R18, R5 ;  /* 0x0000000512127220 */ /* 0x010fc80000400000 */
[----:B------:R-:W-:Y:S01]  /*1a60*/  FADD R11, R11, R18 ;  /* 0x000000120b0b7221 */ /* 0x000fe20000000000 */
[----:B------:R1:W-:Y:S06]  /*1a70*/  STL [R2+0xc], R18 ;  /* 0x00000c1202007387 */ /* 0x0003ec0000100800 */
.L_x_17:
[----:B------:R-:W-:Y:S05]  /*1a80*/  @!P2 BRA `(.L_x_14) ;  /* 0x0000000000c0a947 */ /* 0x000fea0003800000 */
[----:B------:R-:W-:Y:S02]  /*1a90*/  ISETP.NE.AND P1, PT, R19, 0x1, PT ;  /* 0x000000011300780c */ /* 0x000fe40003f25270 */
[----:B-1-3--:R-:W-:-:S04]  /*1aa0*/  LOP3.LUT R2, R16, 0x1, RZ, 0xc0, !PT ;  /* 0x0000000110027812 */ /* 0x00afc800078ec0ff */
[----:B------:R-:W-:-:S07]  /*1ab0*/  ISETP.NE.U32.AND P2, PT, R2, 0x1, PT ;  /* 0x000000010200780c */ /* 0x000fce0003f45070 */
[----:B------:R-:W-:Y:S06]  /*1ac0*/  @!P1 BRA `(.L_x_18) ;  /* 0x0000000000709947 */ /* 0x000fec0003800000 */
[----:B------:R-:W-:-:S05]  /*1ad0*/  LEA R2, R0, R1, 0x2 ;  /* 0x0000000100027211 */ /* 0x000fca00078e10ff */
[----:B----4-:R-:W3:Y:S04]  /*1ae0*/  LDL R4, [R2] ;  /* 0x0000000002047983 */ /* 0x010ee80000100800 */
[----:B--2---:R-:W2:Y:S01]  /*1af0*/  LDL R6, [R2+0x4] ;  /* 0x0000040002067983 */ /* 0x004ea20000100800 */
[----:B------:R-:W-:Y:S01]  /*1b00*/  MOV R9, 0x3bbb989d ;  /* 0x3bbb989d00097802 */ /* 0x000fe20000000f00 */
[----:B------:R-:W-:Y:S01]  /*1b10*/  HFMA2 R12, -RZ, RZ, 3.7421875, 0 ;  /* 0x437c0000ff0c7431 */ /* 0x000fe200000001ff */
[----:B------:R-:W-:Y:S01]  /*1b20*/  IADD3 R0, PT, PT, R0, 0x2, RZ ;  /* 0x0000000200007810 */ /* 0x000fe20007ffe0ff */
[----:B---3--:R-:W-:Y:S01]  /*1b30*/  FADD R4, R4, -R3 ;  /* 0x8000000304047221 */ /* 0x008fe20000000000 */
[----:B--2---:R-:W-:-:S03]  /*1b40*/  FADD R6, -R3, R6 ;  /* 0x0000000603067221 */ /* 0x004fc60000000100 */
[-C--:B------:R-:W-:Y:S01]  /*1b50*/  FFMA.SAT R5, R4, R9.reuse, 0.5 ;  /* 0x3f00000004057423 */ /* 0x080fe20000002009 */
[----:B------:R-:W-:-:S03]  /*1b60*/  FFMA.SAT R9, R6, R9, 0.5 ;  /* 0x3f00000006097423 */ /* 0x000fc60000002009 */
[-C--:B------:R-:W-:Y:S01]  /*1b70*/  FFMA.RM R5, R5, R12.reuse, 12582913 ;  /* 0x4b40000105057423 */ /* 0x080fe2000000400c */
[----:B------:R-:W-:-:S03]  /*1b80*/  FFMA.RM R9, R9, R12, 12582913 ;  /* 0x4b40000109097423 */ /* 0x000fc6000000400c */
[C---:B------:R-:W-:Y:S01]  /*1b90*/  FADD R7, R5.reuse, -12583039 ;  /* 0xcb40007f05077421 */ /* 0x040fe20000000000 */
[----:B------:R-:W-:Y:S01]  /*1ba0*/  SHF.L.U32 R5, R5, 0x17, RZ ;  /* 0x0000001705057819 */ /* 0x000fe200000006ff */
[C---:B------:R-:W-:Y:S02]  /*1bb0*/  FADD R13, R9.reuse, -12583039 ;  /* 0xcb40007f090d7421 */ /* 0x040fe40000000000 */
[----:B------:R-:W-:Y:S01]  /*1bc0*/  FFMA R7, R4, 1.4426950216293334961, -R7 ;  /* 0x3fb8aa3b04077823 */ /* 0x000fe20000000807 */
[----:B------:R-:W-:Y:S01]  /*1bd0*/  SHF.L.U32 R9, R9, 0x17, RZ ;  /* 0x0000001709097819 */ /* 0x000fe200000006ff */
[----:B------:R-:W-:Y:S02]  /*1be0*/  FFMA R13, R6, 1.4426950216293334961, -R13 ;  /* 0x3fb8aa3b060d7823 */ /* 0x000fe4000000080d */
[----:B------:R-:W-:Y:S02]  /*1bf0*/  FFMA R7, R4, 1.925963033500011079e-08, R7 ;  /* 0x32a5706004077823 */ /* 0x000fe40000000007 */
[----:B------:R-:W-:-:S02]  /*1c00*/  FFMA R13, R6, 1.925963033500011079e-08, R13 ;  /* 0x32a57060060d7823 */ /* 0x000fc4000000000d */
[----:B------:R-:W1:Y:S08]  /*1c10*/  MUFU.EX2 R4, R7 ;  /* 0x0000000700047308 */ /* 0x000e700000000800 */
[----:B------:R-:W2:Y:S01]  /*1c20*/  MUFU.EX2 R6, R13 ;  /* 0x0000000d00067308 */ /* 0x000ea20000000800 */
[----:B-1----:R-:W-:-:S04]  /*1c30*/  FMUL R4, R5, R4 ;  /* 0x0000000405047220 */ /* 0x002fc80000400000 */
[----:B------:R-:W-:Y:S01]  /*1c40*/  FADD R11, R11, R4 ;  /* 0x000000040b0b7221 */ /* 0x000fe20000000000 */
[----:B------:R1:W-:Y:S01]  /*1c50*/  STL [R2], R4 ;  /* 0x0000000402007387 */ /* 0x0003e20000100800 */
[----:B--2---:R-:W-:-:S04]  /*1c60*/  FMUL R6, R9, R6 ;  /* 0x0000000609067220 */ /* 0x004fc80000400000 */
[----:B------:R-:W-:Y:S01]  /*1c70*/  FADD R11, R11, R6 ;  /* 0x000000060b0b7221 */ /* 0x000fe20000000000 */
[----:B------:R1:W-:Y:S06]  /*1c80*/  STL [R2+0x4], R6 ;  /* 0x0000040602007387 */ /* 0x0003ec0000100800 */
.L_x_18:
[----:B------:R-:W-:Y:S05]  /*1c90*/  @P2 BRA `(.L_x_14) ;  /* 0x00000000003c2947 */ /* 0x000fea0003800000 */
[----:B------:R-:W-:-:S05]  /*1ca0*/  LEA R0, R0, R1, 0x2 ;  /* 0x0000000100007211 */ /* 0x000fca00078e10ff */
[----:B-1----:R-:W3:Y:S01]  /*1cb0*/  LDL R2, [R0] ;  /* 0x0000000000027983 */ /* 0x002ee20000100800 */
[----:B----4-:R-:W-:Y:S01]  /*1cc0*/  HFMA2 R4, -RZ, RZ, 3.7421875, 0 ;  /* 0x437c0000ff047431 */ /* 0x010fe200000001ff */
[----:B--2---:R-:W-:Y:S01]  /*1cd0*/  MOV R5, 0x3bbb989d ;  /* 0x3bbb989d00057802 */ /* 0x004fe20000000f00 */
[----:B---3--:R-:W-:-:S04]  /*1ce0*/  FADD R2, R2, -R3 ;  /* 0x8000000302027221 */ /* 0x008fc80000000000 */
[----:B------:R-:W-:-:S04]  /*1cf0*/  FFMA.SAT R3, R2, R5, 0.5 ;  /* 0x3f00000002037423 */ /* 0x000fc80000002005 */
[----:B------:R-:W-:-:S04]  /*1d00*/  FFMA.RM R3, R3, R4, 12582913 ;  /* 0x4b40000103037423 */ /* 0x000fc80000004004 */
[C---:B------:R-:W-:Y:S01]  /*1d10*/  FADD R5, R3.reuse, -12583039 ;  /* 0xcb40007f03057421 */ /* 0x040fe20000000000 */
[----:B------:R-:W-:-:S03]  /*1d20*/  SHF.L.U32 R3, R3, 0x17, RZ ;  /* 0x0000001703037819 */ /* 0x000fc600000006ff */
[----:B------:R-:W-:-:S04]  /*1d30*/  FFMA R5, R2, 1.4426950216293334961, -R5 ;  /* 0x3fb8aa3b02057823 */ /* 0x000fc80000000805 */
[----:B------:R-:W-:-:S04]  /*1d40*/  FFMA R5, R2, 1.925963033500011079e-08, R5 ;  /* 0x32a5706002057823 */ /* 0x000fc80000000005 */
[----:B------:R-:W1:Y:S02]  /*1d50*/  MUFU.EX2 R2, R5 ;  /* 0x0000000500027308 */ /* 0x000e640000000800 */
[----:B-1----:R-:W-:-:S04]  /*1d60*/  FMUL R2, R3, R2 ;  /* 0x0000000203027220 */ /* 0x002fc80000400000 */
[----:B------:R-:W-:Y:S01]  /*1d70*/  FADD R11, R11, R2 ;  /* 0x000000020b0b7221 */ /* 0x000fe20000000000 */
[----:B------:R1:W-:Y:S06]  /*1d80*/  STL [R0], R2 ;  /* 0x0000000200007387 */ /* 0x0003ec0000100800 */
.L_x_14:
[----:B------:R-:W-:Y:S05]  /*1d90*/  @!P0 BRA `(.L_x_19) ;  /* 0x00000018002c8947 */ /* 0x000fea0003800000 */
[C---:B-1----:R-:W-:Y:S02]  /*1da0*/  IADD3 R0, PT, PT, R16.reuse, -0x1, RZ ;  /* 0xffffffff10007810 */ /* 0x042fe40007ffe0ff */
[----:B----4-:R-:W-:Y:S02]  /*1db0*/  LOP3.LUT R9, R16, 0xf, RZ, 0xc0, !PT ;  /* 0x0000000f10097812 */ /* 0x010fe400078ec0ff */
[----:B------:R-:W-:Y:S02]  /*1dc0*/  ISETP.GE.U32.AND P0, PT, R0, 0xf, PT ;  /* 0x0000000f0000780c */ /* 0x000fe40003f06070 */
[----:B------:R-:W-:-:S11]  /*1dd0*/  MOV R3, RZ ;  /* 0x000000ff00037202 */ /* 0x000fd60000000f00 */
[----:B------:R-:W-:Y:S05]  /*1de0*/  @!P0 BRA `(.L_x_20) ;  /* 0x0000000c00308947 */ /* 0x000fea0003800000 */
[----:B---3--:R-:W-:Y:S01]  /*1df0*/  HFMA2 R2, -RZ, RZ, 0, 0 ;  /* 0x00000000ff027431 */ /* 0x008fe200000001ff */
[----:B------:R-:W-:-:S07]  /*1e00*/  LOP3.LUT R3, R16, 0x7ffffff0, RZ, 0xc0, !PT ;  /* 0x7ffffff010037812 */ /* 0x000fce00078ec0ff */
.L_x_37:
[----:B------:R-:W-:-:S05]  /*1e10*/  LEA R0, R2, R1, 0x2 ;  /* 0x0000000102007211 */ /* 0x000fca00078e10ff */
[----:B--2---:R-:W2:Y:S01]  /*1e20*/  LDL.128 R4, [R0] ;  /* 0x0000000000047983 */ /* 0x004ea20000100c00 */
[----:B------:R-:W1:Y:S02]  /*1e30*/  MUFU.RCP R12, R11 ;  /* 0x0000000b000c7308 */ /* 0x000e640000001000 */
[----:B-1----:R-:W-:-:S04]  /*1e40*/  FFMA R13, R12, -R11, 1 ;  /* 0x3f8000000c0d7423 */ /* 0x002fc8000000080b */
[----:B------:R-:W-:Y:S02]  /*1e50*/  FFMA R13, R12, R13, R12 ;  /* 0x0000000d0c0d7223 */ /* 0x000fe4000000000c */
[----:B--2---:R-:W1:Y:S02]  /*1e60*/  FCHK P0, R4, R11 ;  /* 0x0000000b04007302 */ /* 0x004e640000000000 */
[----:B------:R-:W-:-:S04]  /*1e70*/  FFMA R12, R4, R13, RZ ;  /* 0x0000000d040c7223 */ /* 0x000fc800000000ff */
[----:B------:R-:W-:-:S04]  /*1e80*/  FFMA R14, R12, -R11, R4 ;  /* 0x8000000b0c0e7223 */ /* 0x000fc80000000004 */
[----:B------:R-:W-:Y:S01]  /*1e90*/  FFMA R12, R13, R14, R12 ;  /* 0x0000000e0d0c7223 */ /* 0x000fe2000000000c */
[----:B-1----:R-:W-:Y:S06]  /*1ea0*/  @!P0 BRA `(.L_x_21) ;  /* 0x0000000000108947 */ /* 0x002fec0003800000 */
[----:B------:R-:W-:Y:S02]  /*1eb0*/  MOV R23, R4 ;  /* 0x0000000400177202 */ /* 0x000fe40000000f00 */
[----:B------:R-:W-:-:S07]  /*1ec0*/  MOV R20, 0x1ee0 ;  /* 0x00001ee000147802 */ /* 0x000fce0000000f00 */
[----:B0-----:R-:W-:Y:S05]  /*1ed0*/  CALL.REL.NOINC `($__internal_1_$__cuda_sm3x_div_rn_noftz_f32_slowpath) ;  /* 0x00000024009c7944 */ /* 0x001fea0003c00000 */
[----:B------:R-:W-:-:S07]  /*1ee0*/  MOV R12, R15 ;  /* 0x0000000f000c7202 */ /* 0x000fce0000000f00 */
.L_x_21:
        /* <DEDUP_REMOVED lines=8> */
[----:B------:R-:W-:Y:S02]  /*1f70*/  MOV R23, R5 ;  /* 0x0000000500177202 */ /* 0x000fe40000000f00 */
[----:B------:R-:W-:-:S07]  /*1f80*/  MOV R20, 0x1fa0 ;  /* 0x00001fa000147802 */ /* 0x000fce0000000f00 */
[----:B0-----:R-:W-:Y:S05]  /*1f90*/  CALL.REL.NOINC `($__internal_1_$__cuda_sm3x_div_rn_noftz_f32_slowpath) ;  /* 0x00000024006c7944 */ /* 0x001fea0003c00000 */
[----:B------:R-:W-:-:S07]  /*1fa0*/  MOV R13, R15 ;  /* 0x0000000f000d7202 */ /* 0x000fce0000000f00 */
.L_x_22:
        /* <DEDUP_REMOVED lines=12> */
.L_x_23:
        /* <DEDUP_REMOVED lines=11> */
.L_x_24:
[----:B------:R-:W2:Y:S01]  /*2120*/  LDL.128 R4, [R0+0x10] ;  /* 0x0000100000047983 */ /* 0x000ea20000100c00 */
[----:B------:R-:W1:Y:S03]  /*2130*/  MUFU.RCP R16, R11 ;  /* 0x0000000b00107308 */ /* 0x000e660000001000 */
[----:B------:R3:W-:Y:S01]  /*2140*/  STL.128 [R0], R12 ;  /* 0x0000000c00007387 */ /* 0x0007e20000100c00 */
[----:B-1----:R-:W-:-:S04]  /*2150*/  FFMA R17, R16, -R11, 1 ;  /* 0x3f80000010117423 */ /* 0x002fc8000000080b */
[----:B------:R-:W-:Y:S01]  /*2160*/  FFMA R17, R16, R17, R16 ;  /* 0x0000001110117223 */ /* 0x000fe20000000010 */
[----:B--2---:R-:W1:Y:S03]  /*2170*/  FCHK P0, R4, R11 ;  /* 0x0000000b04007302 */ /* 0x004e660000000000 */
[----:B------:R-:W-:-:S04]  /*2180*/  FFMA R19, R17, R4, RZ ;  /* 0x0000000411137223 */ /* 0x000fc800000000ff */
[----:B------:R-:W-:-:S04]  /*2190*/  FFMA R16, R19, -R11, R4 ;  /* 0x8000000b13107223 */ /* 0x000fc80000000004 */
[----:B------:R-:W-:Y:S01]  /*21a0*/  FFMA R16, R17, R16, R19 ;  /* 0x0000001011107223 */ /* 0x000fe20000000013 */
[----:B-1-3--:R-:W-:Y:S06]  /*21b0*/  @!P0 BRA `(.L_x_25) ;  /* 0x0000000000108947 */ /* 0x00afec0003800000 */
[----:B------:R-:W-:Y:S02]  /*21c0*/  MOV R23, R4 ;  /* 0x0000000400177202 */ /* 0x000fe40000000f00 */
[----:B------:R-:W-:-:S07]  /*21d0*/  MOV R20, 0x21f0 ;  /* 0x000021f000147802 */ /* 0x000fce0000000f00 */
[----:B0-----:R-:W-:Y:S05]  /*21e0*/  CALL.REL.NOINC `($__internal_1_$__cuda_sm3x_div_rn_noftz_f32_slowpath) ;  /* 0x0000002000d87944 */ /* 0x001fea0003c00000 */
[----:B------:R-:W-:-:S07]  /*21f0*/  MOV R16, R15 ;  /* 0x0000000f00107202 */ /* 0x000fce0000000f00 */
.L_x_25:
        /* <DEDUP_REMOVED lines=12> */
.L_x_26:
        /* <DEDUP_REMOVED lines=12> */
.L_x_27:
        /* <DEDUP_REMOVED lines=12> */
.L_x_28:
[----:B------:R-:W2:Y:S01]  /*2440*/  LDL.128 R4, [R0+0x20] ;  /* 0x0000200000047983 */ /* 0x000ea20000100c00 */
[----:B------:R-:W1:Y:S03]  /*2450*/  MUFU.RCP R12, R11 ;  /* 0x0000000b000c7308 */ /* 0x000e660000001000 */
[----:B------:R3:W-:Y:S01]  /*2460*/  STL.128 [R0+0x10], R16 ;  /* 0x0000101000007387 */ /* 0x0007e20000100c00 */
        /* <DEDUP_REMOVED lines=11> */
.L_x_29:
        /* <DEDUP_REMOVED lines=12> */
.L_x_30:
        /* <DEDUP_REMOVED lines=12> */
.L_x_31:
        /* <DEDUP_REMOVED lines=11> */
.L_x_32:
        /* <DEDUP_REMOVED lines=14> */
.L_x_33:
        /* <DEDUP_REMOVED lines=12> */
.L_x_34:
        /* <DEDUP_REMOVED lines=12> */
.L_x_35:
        /* <DEDUP_REMOVED lines=12> */
.L_x_36:
[----:B------:R1:W-:Y:S01]  /*2a70*/  STL.128 [R0+0x30], R16 ;  /* 0x0000301000007387 */ /* 0x0003e20000100c00 */
[----:B------:R-:W-:-:S04]  /*2a80*/  IADD3 R2, PT, PT, R2, 0x10, RZ ;  /* 0x0000001002027810 */ /* 0x000fc80007ffe0ff */
[----:B------:R-:W-:-:S13]  /*2a90*/  ISETP.NE.AND P0, PT, R2, R3, PT ;  /* 0x000000030200720c */ /* 0x000fda0003f05270 */
[----:B-1----:R-:W-:Y:S05]  /*2aa0*/  @P0 BRA `(.L_x_37) ;  /* 0xfffffff000d80947 */ /* 0x002fea000383ffff */
.L_x_20:
[----:B------:R-:W-:-:S13]  /*2ab0*/  ISETP.NE.AND P0, PT, R9, RZ, PT ;  /* 0x000000ff0900720c */ /* 0x000fda0003f05270 */
[----:B------:R-:W-:Y:S05]  /*2ac0*/  @!P0 BRA `(.L_x_19) ;  /* 0x0000000800e08947 */ /* 0x000fea0003800000 */
[----:B------:R-:W1:Y:S01]  /*2ad0*/  LDCU UR4, c[0x0][0x3a4] ;  /* 0x00007480ff0477ac */ /* 0x000e620008000800 */
[----:B------:R-:W-:Y:S01]  /*2ae0*/  ISETP.GE.U32.AND P0, PT, R9, 0x8, PT ;  /* 0x000000080900780c */ /* 0x000fe20003f06070 */
[----:B-1----:R-:W-:-:S12]  /*2af0*/  ULOP3.LUT UR5, UR4, 0x7, URZ, 0xc0, !UPT ;  /* 0x0000000704057892 */ /* 0x002fd8000f8ec0ff */
[----:B------:R-:W-:Y:S05]  /*2b00*/  @!P0 BRA `(.L_x_38) ;  /* 0x0000000400988947 */ /* 0x000fea0003800000 */
[----:B------:R-:W-:-:S05]  /*2b10*/  LEA R0, R3, R1, 0x2 ;  /* 0x0000000103007211 */ /* 0x000fca00078e10ff */
[----:B------:R-:W4:Y:S01]  /*2b20*/  LDL R23, [R0] ;  /* 0x0000000000177983 */ /* 0x000f220000100800 */
[----:B---3--:R-:W2:Y:S02]  /*2b30*/  MUFU.RCP R2, R11 ;  /* 0x0000000b00027308 */ /* 0x008ea40000001000 */
[----:B--2---:R-:W-:-:S04]  /*2b40*/  FFMA R5, R2, -R11, 1 ;  /* 0x3f80000002057423 */ /* 0x004fc8000000080b */
[----:B------:R-:W-:Y:S02]  /*2b50*/  FFMA R2, R2, R5, R2 ;  /* 0x0000000502027223 */ /* 0x000fe40000000002 */
[----:B----4-:R-:W1:Y:S02]  /*2b60*/  FCHK P0, R23, R11 ;  /* 0x0000000b17007302 */ /* 0x010e640000000000 */
[----:B------:R-:W-:-:S04]  /*2b70*/  FFMA R4, R2, R23, RZ ;  /* 0x0000001702047223 */ /* 0x000fc800000000ff */
[----:B------:R-:W-:-:S04]  /*2b80*/  FFMA R5, R4, -R11, R23 ;  /* 0x8000000b04057223 */ /* 0x000fc80000000017 */
[----:B------:R-:W-:Y:S01]  /*2b90*/  FFMA R15, R2, R5, R4 ;  /* 0x00000005020f7223 */ /* 0x000fe20000000004 */
[----:B-1----:R-:W-:Y:S06]  /*2ba0*/  @!P0 BRA `(.L_x_39) ;  /* 0x0000000000088947 */ /* 0x002fec0003800000 */
[----:B------:R-:W-:-:S07]  /*2bb0*/  MOV R20, 0x2bd0 ;  /* 0x00002bd000147802 */ /* 0x000fce0000000f00 */
[----:B0-----:R-:W-:Y:S05]  /*2bc0*/  CALL.REL.NOINC `($__internal_1_$__cuda_sm3x_div_rn_noftz_f32_slowpath) ;  /* 0x0000001800607944 */ /* 0x001fea0003c00000 */
.L_x_39:
[----:B------:R-:W2:Y:S01]  /*2bd0*/  LDL R23, [R0+0x4] ;  /* 0x0000040000177983 */ /* 0x000ea20000100800 */
[----:B------:R-:W1:Y:S03]  /*2be0*/  MUFU.RCP R2, R11 ;  /* 0x0000000b00027308 */ /* 0x000e660000001000 */
[----:B------:R3:W-:Y:S01]  /*2bf0*/  STL [R0], R15 ;  /* 0x0000000f00007387 */ /* 0x0007e20000100800 */
[----:B-1----:R-:W-:-:S04]  /*2c00*/  FFMA R5, R2, -R11, 1 ;  /* 0x3f80000002057423 */ /* 0x002fc8000000080b */
[----:B------:R-:W-:Y:S01]  /*2c10*/  FFMA R2, R2, R5, R2 ;  /* 0x0000000502027223 */ /* 0x000fe20000000002 */
[----:B--2---:R-:W1:Y:S03]  /*2c20*/  FCHK P0, R23, R11 ;  /* 0x0000000b17007302 */ /* 0x004e660000000000 */
[----:B------:R-:W-:-:S04]  /*2c30*/  FFMA R4, R2, R23, RZ ;  /* 0x0000001702047223 */ /* 0x000fc800000000ff */
[----:B------:R-:W-:-:S04]  /*2c40*/  FFMA R5, R4, -R11, R23 ;  /* 0x8000000b04057223 */ /* 0x000fc80000000017 */
[----:B------:R-:W-:Y:S01]  /*2c50*/  FFMA R5, R2, R5, R4 ;  /* 0x0000000502057223 */ /* 0x000fe20000000004 */
[----:B-1-3--:R-:W-:Y:S06]  /*2c60*/  @!P0 BRA `(.L_x_40) ;  /* 0x00000000000c8947 */ /* 0x00afec0003800000 */
[----:B------:R-:W-:-:S07]  /*2c70*/  MOV R20, 0x2c90 ;  /* 0x00002c9000147802 */ /* 0x000fce0000000f00 */
[----:B0-----:R-:W-:Y:S05]  /*2c80*/  CALL.REL.NOINC `($__internal_1_$__cuda_sm3x_div_rn_noftz_f32_slowpath) ;  /* 0x0000001800307944 */ /* 0x001fea0003c00000 */
[----:B------:R-:W-:-:S07]  /*2c90*/  MOV R5, R15 ;  /* 0x0000000f00057202 */ /* 0x000fce0000000f00 */
.L_x_40:
[----:B------:R-:W2:Y:S01]  /*2ca0*/  LDL R23, [R0+0x8] ;  /* 0x0000080000177983 */ /* 0x000ea20000100800 */
[----:B------:R-:W1:Y:S03]  /*2cb0*/  MUFU.RCP R2, R11 ;  /* 0x0000000b00027308 */ /* 0x000e660000001000 */
[----:B------:R3:W-:Y:S01]  /*2cc0*/  STL [R0+0x4], R5 ;  /* 0x0000040500007387 */ /* 0x0007e20000100800 */
        /* <DEDUP_REMOVED lines=9> */
.L_x_41:
        /* <DEDUP_REMOVED lines=13> */
.L_x_42:
        /* <DEDUP_REMOVED lines=12> */
.L_x_43:
        /* <DEDUP_REMOVED lines=13> */
.L_x_44:
        /* <DEDUP_REMOVED lines=12> */
.L_x_45:
        /* <DEDUP_REMOVED lines=13> */
.L_x_46:
[----:B------:R1:W-:Y:S01]  /*3150*/  STL [R0+0x1c], R5 ;  /* 0x00001c0500007387 */ /* 0x0003e20000100800 */
[----:B------:R-:W-:-:S07]  /*3160*/  IADD3 R3, PT, PT, R3, 0x8, RZ ;  /* 0x0000000803037810 */ /* 0x000fce0007ffe0ff */
.L_x_38:
[----:B------:R-:W-:-:S09]  /*3170*/  UISETP.NE.AND UP0, UPT, UR5, URZ, UPT ;  /* 0x000000ff0500728c */ /* 0x000fd2000bf05270 */
[----:B------:R-:W-:Y:S05]  /*3180*/  BRA.U !UP0, `(.L_x_19) ;  /* 0x0000000508307547 */ /* 0x000fea000b800000 */
[----:B------:R-:W4:Y:S01]  /*3190*/  LDCU UR4, c[0x0][0x3a4] ;  /* 0x00007480ff0477ac */ /* 0x000f220008000800 */
[----:B------:R-:W-:Y:S02]  /*31a0*/  UISETP.GE.U32.AND UP0, UPT, UR5, 0x4, UPT ;  /* 0x000000040500788c */ /* 0x000fe4000bf06070 */
[----:B----4-:R-:W-:-:S07]  /*31b0*/  ULOP3.LUT UR6, UR4, 0x3, URZ, 0xc0, !UPT ;  /* 0x0000000304067892 */ /* 0x010fce000f8ec0ff */
[----:B------:R-:W-:Y:S05]  /*31c0*/  BRA.U !UP0, `(.L_x_47) ;  /* 0x0000000108d07547 */ /* 0x000fea000b800000 */
[----:B-1----:R-:W-:-:S05]  /*31d0*/  LEA R0, R3, R1, 0x2 ;  /* 0x0000000103007211 */ /* 0x002fca00078e10ff */
        /* <DEDUP_REMOVED lines=11> */
.L_x_48:
        /* <DEDUP_REMOVED lines=13> */
.L_x_49:
        /* <DEDUP_REMOVED lines=12> */
.L_x_50:
        /* <DEDUP_REMOVED lines=13> */
.L_x_51:
[----:B------:R4:W-:Y:S01]  /*34f0*/  STL [R0+0xc], R5 ;  /* 0x00000c0500007387 */ /* 0x0009e20000100800 */
[----:B------:R-:W-:-:S07]  /*3500*/  IADD3 R3, PT, PT, R3, 0x4, RZ ;  /* 0x0000000403037810 */ /* 0x000fce0007ffe0ff */
.L_x_47:
[----:B------:R-:W-:-:S09]  /*3510*/  UISETP.NE.AND UP0, UPT, UR6, URZ, UPT ;  /* 0x000000ff0600728c */ /* 0x000fd2000bf05270 */
[----:B------:R-:W-:Y:S05]  /*3520*/  BRA.U !UP0, `(.L_x_19) ;  /* 0x0000000108487547 */ /* 0x000fea000b800000 */
[----:B------:R-:W-:-:S05]  /*3530*/  UMOV UR4, URZ ;  /* 0x000000ff00047c82 */ /* 0x000fca0008000000 */
.L_x_53:
[----:B-1--4-:R-:W-:-:S05]  /*3540*/  LEA R0, R3, R1, 0x2 ;  /* 0x0000000103007211 */ /* 0x012fca00078e10ff */
[----:B------:R-:W4:Y:S01]  /*3550*/  LDL R23, [R0] ;  /* 0x0000000000177983 */ /* 0x000f220000100800 */
[----:B---3--:R-:W2:Y:S01]  /*3560*/  MUFU.RCP R2, R11 ;  /* 0x0000000b00027308 */ /* 0x008ea20000001000 */
[----:B------:R-:W-:-:S04]  /*3570*/  UIADD3 UR4, UPT, UPT, UR4, 0x1, URZ ;  /* 0x0000000104047890 */ /* 0x000fc8000fffe0ff */
[----:B------:R-:W-:Y:S01]  /*3580*/  UISETP.NE.AND UP0, UPT, UR4, UR6, UPT ;  /* 0x000000060400728c */ /* 0x000fe2000bf05270 */
[----:B--2---:R-:W-:-:S04]  /*3590*/  FFMA R5, R2, -R11, 1 ;  /* 0x3f80000002057423 */ /* 0x004fc8000000080b */
[----:B------:R-:W-:Y:S01]  /*35a0*/  FFMA R2, R2, R5, R2 ;  /* 0x0000000502027223 */ /* 0x000fe20000000002 */
[----:B----4-:R-:W1:Y:S03]  /*35b0*/  FCHK P0, R23, R11 ;  /* 0x0000000b17007302 */ /* 0x010e660000000000 */
[----:B------:R-:W-:-:S04]  /*35c0*/  FFMA R4, R2, R23, RZ ;  /* 0x0000001702047223 */ /* 0x000fc800000000ff */
[----:B------:R-:W-:-:S04]  /*35d0*/  FFMA R5, R4, -R11, R23 ;  /* 0x8000000b04057223 */ /* 0x000fc80000000017 */
[----:B------:R-:W-:Y:S01]  /*35e0*/  FFMA R15, R2, R5, R4 ;  /* 0x00000005020f7223 */ /* 0x000fe20000000004 */
[----:B-1----:R-:W-:Y:S06]  /*35f0*/  @!P0 BRA `(.L_x_52) ;  /* 0x0000000000088947 */ /* 0x002fec0003800000 */
[----:B------:R-:W-:-:S07]  /*3600*/  MOV R20, 0x3620 ;  /* 0x0000362000147802 */ /* 0x000fce0000000f00 */
[----:B0-----:R-:W-:Y:S05]  /*3610*/  CALL.REL.NOINC `($__internal_1_$__cuda_sm3x_div_rn_noftz_f32_slowpath) ;  /* 0x0000000c00cc7944 */ /* 0x001fea0003c00000 */
.L_x_52:
[----:B------:R1:W-:Y:S01]  /*3620*/  STL [R0], R15 ;  /* 0x0000000f00007387 */ /* 0x0003e20000100800 */
[----:B------:R-:W-:Y:S01]  /*3630*/  IADD3 R3, PT, PT, R3, 0x1, RZ ;  /* 0x0000000103037810 */ /* 0x000fe20007ffe0ff */
[----:B------:R-:W-:Y:S06]  /*3640*/  BRA.U UP0, `(.L_x_53) ;  /* 0xfffffffd00bc7547 */ /* 0x000fec000b83ffff */
.L_x_19:
[----:B-1--4-:R-:W1:Y:S02]  /*3650*/  LDC R9, c[0x0][0x3ac] ;  /* 0x0000eb00ff097b82 */ /* 0x012e640000000800 */
[----:B-1----:R-:W-:-:S13]  /*3660*/  ISETP.GE.AND P0, PT, R9, 0x1, PT ;  /* 0x000000010900780c */ /* 0x002fda0003f06270 */
[----:B0-----:R-:W-:Y:S05]  /*3670*/  @!P0 EXIT ;  /* 0x000000000000894d */ /* 0x001fea0003800000 */
[----:B---3--:R-:W0:Y:S02]  /*3680*/  LDC R2, c[0x0][0x3a4] ;  /* 0x0000e900ff027b82 */ /* 0x008e240000000800 */
[----:B0-----:R-:W-:-:S13]  /*3690*/  ISETP.GE.AND P0, PT, R2, 0x1, PT ;  /* 0x000000010200780c */ /* 0x001fda0003f06270 */
[----:B------:R-:W-:Y:S05]  /*36a0*/  @!P0 BRA `(.L_x_54) ;  /* 0x00000008007c8947 */ /* 0x000fea0003800000 */
[C---:B------:R-:W-:Y:S01]  /*36b0*/  LOP3.LUT R9, R2.reuse, 0xf, RZ, 0xc0, !PT ;  /* 0x0000000f02097812 */ /* 0x040fe200078ec0ff */
[----:B------:R-:W-:Y:S01]  /*36c0*/  HFMA2 R17, -RZ, RZ, 0, 0 ;  /* 0x00000000ff117431 */ /* 0x000fe200000001ff */
[C---:B------:R-:W-:Y:S02]  /*36d0*/  LOP3.LUT R8, R2.reuse, 0x7, RZ, 0xc0, !PT ;  /* 0x0000000702087812 */ /* 0x040fe400078ec0ff */
[----:B------:R-:W-:Y:S02]  /*36e0*/  IADD3 R0, PT, PT, R9, -0x1, RZ ;  /* 0xffffffff09007810 */ /* 0x000fe40007ffe0ff */
[----:B------:R-:W-:Y:S02]  /*36f0*/  IADD3 R4, PT, PT, R2, -0x1, RZ ;  /* 0xffffffff02047810 */ /* 0x000fe40007ffe0ff */
[----:B------:R-:W-:Y:S02]  /*3700*/  ISETP.GE.U32.AND P1, PT, R0, 0x7, PT ;  /* 0x000000070000780c */ /* 0x000fe40003f26070 */
[----:B------:R-:W-:-:S02]  /*3710*/  IADD3 R3, PT, PT, R8, -0x1, RZ ;  /* 0xffffffff08037810 */ /* 0x000fc40007ffe0ff */
[----:B------:R-:W-:Y:S02]  /*3720*/  LOP3.LUT R0, R2, 0x7ffffff0, RZ, 0xc0, !PT ;  /* 0x7ffffff002007812 */ /* 0x000fe400078ec0ff */
[----:B------:R-:W-:Y:S02]  /*3730*/  ISETP.GE.U32.AND P0, PT, R4, 0xf, PT ;  /* 0x0000000f0400780c */ /* 0x000fe40003f06070 */
[----:B------:R-:W-:Y:S02]  /*3740*/  ISETP.GE.U32.AND P2, PT, R3, 0x3, PT ;  /* 0x000000030300780c */ /* 0x000fe40003f46070 */
[----:B------:R-:W-:Y:S02]  /*3750*/  LOP3.LUT R2, R2, 0x3, RZ, 0xc0, !PT ;  /* 0x0000000302027812 */ /* 0x000fe400078ec0ff */
[----:B------:R-:W-:-:S09]  /*3760*/  IADD3 R11, PT, PT, -R0, RZ, RZ ;  /* 0x000000ff000b7210 */ /* 0x000fd20007ffe1ff */
.L_x_60:
[----:B0-----:R-:W0:Y:S01]  /*3770*/  LDC R3, c[0x0][0x3ac] ;  /* 0x0000eb00ff037b82 */ /* 0x001e220000000800 */
[----:B------:R-:W-:Y:S01]  /*3780*/  CS2R R20, SRZ ;  /* 0x0000000000147805 */ /* 0x000fe2000001ff00 */
[----:B0-----:R-:W-:Y:S01]  /*3790*/  IMAD R16, R10, R3, R17 ;  /* 0x000000030a107224 */ /* 0x001fe200078e0211 */
[----:B------:R-:W-:Y:S06]  /*37a0*/  @!P0 BRA `(.L_x_55) ;  /* 0x0000000000fc8947 */ /* 0x000fec0003800000 */
[----:B------:R-:W-:Y:S02]  /*37b0*/  IADD3 R19, PT, PT, R1, 0x20, RZ ;  /* 0x0000002001137810 */ /* 0x000fe40007ffe0ff */
[----:B------:R-:W-:Y:S02]  /*37c0*/  MOV R21, RZ ;  /* 0x000000ff00157202 */ /* 0x000fe40000000f00 */
[----:B------:R-:W-:Y:S02]  /*37d0*/  MOV R18, R16 ;  /* 0x0000001000127202 */ /* 0x000fe40000000f00 */
[----:B------:R-:W-:-:S07]  /*37e0*/  MOV R20, R11 ;  /* 0x0000000b00147202 */ /* 0x000fce0000000f00 */
.L_x_56:
[----:B------:R-:W0:Y:S01]  /*37f0*/  LDC.64 R22, c[0x0][0x390] ;  /* 0x0000e400ff167b82 */ /* 0x000e220000000a00 */
[----:B--2---:R-:W2:Y:S01]  /*3800*/  LDL.128 R12, [R19+-0x20] ;  /* 0xffffe000130c7983 */ /* 0x004ea20000100c00 */
[----:B0-----:R-:W-:-:S05]  /*3810*/  IMAD.WIDE R22, R18, 0x4, R22 ;  /* 0x0000000412167825 */ /* 0x001fca00078e0216 */
[----:B------:R-:W2:Y:S01]  /*3820*/  LDG.E R5, desc[UR8][R22.64] ;  /* 0x0000000816057981 */ /* 0x000ea2000c1e1900 */
[----:B------:R-:W-:-:S04]  /*3830*/  IMAD.WIDE.U32 R26, R3, 0x4, R22 ;  /* 0x00000004031a7825 */ /* 0x000fc800078e0016 */
[C-C-:B------:R-:W-:Y:S01]  /*3840*/  IMAD.WIDE.U32 R24, R3.reuse, 0x8, R22.reuse ;  /* 0x0000000803187825 */ /* 0x140fe200078e0016 */
[----:B------:R0:W3:Y:S05]  /*3850*/  LDG.E R4, desc[UR8][R26.64] ;  /* 0x000000081a047981 */ /* 0x0000ea000c1e1900 */
[----:B------:R-:W4:Y:S01]  /*3860*/  LDG.E R25, desc[UR8][R24.64] ;  /* 0x0000000818197981 */ /* 0x000f22000c1e1900 */
[----:B------:R-:W-:-:S04]  /*3870*/  IMAD.WIDE.U32 R28, R3, 0x10, R22 ;  /* 0x00000010031c7825 */ /* 0x000fc800078e0016 */
[----:B0-----:R-:W-:Y:S02]  /*3880*/  IMAD.WIDE.U32 R26, R3, 0xc, R22 ;  /* 0x0000000c031a7825 */ /* 0x001fe400078e0016 */
[----:B------:R-:W5:Y:S02]  /*3890*/  LDG.E R29, desc[UR8][R28.64] ;  /* 0x000000081c1d7981 */ /* 0x000f64000c1e1900 */
[----:B--2---:R-:W-:Y:S02]  /*38a0*/  FFMA R12, R12, R5, R21 ;  /* 0x000000050c0c7223 */ /* 0x004fe40000000015 */
[----:B------:R0:W2:Y:S02]  /*38b0*/  LDG.E R21, desc[UR8][R26.64] ;  /* 0x000000081a157981 */ /* 0x0000a4000c1e1900 */
[----:B---3--:R-:W-:Y:S01]  /*38c0*/  FFMA R5, R13, R4, R12 ;  /* 0x000000040d057223 */ /* 0x008fe2000000000c */
[----:B------:R-:W-:-:S04]  /*38d0*/  IMAD.WIDE.U32 R12, R3, 0x14, R22 ;  /* 0x00000014030c7825 */ /* 0x000fc800078e0016 */
[----:B----4-:R-:W-:Y:S02]  /*38e0*/  FFMA R14, R14, R25, R5 ;  /* 0x000000190e0e7223 */ /* 0x010fe40000000005 */
[----:B------:R-:W5:Y:S01]  /*38f0*/  LDL.128 R4, [R19+-0x10] ;  /* 0xfffff00013047983 */ /* 0x000f620000100c00 */
[----:B------:R-:W-:-:S03]  /*3900*/  IMAD.WIDE.U32 R24, R3, 0x18, R22 ;  /* 0x0000001803187825 */ /* 0x000fc600078e0016 */
[----:B------:R-:W3:Y:S04]  /*3910*/  LDG.E R12, desc[UR8][R12.64] ;  /* 0x000000080c0c7981 */ /* 0x000ee8000c1e1900 */
[----:B------:R-:W4:Y:S01]  /*3920*/  LDG.E R25, desc[UR8][R24.64] ;  /* 0x0000000818197981 */ /* 0x000f22000c1e1900 */
[----:B0-----:R-:W-:-:S06]  /*3930*/  IMAD.WIDE.U32 R26, R3, 0x20, R22 ;  /* 0x00000020031a7825 */ /* 0x001fcc00078e0016 */
[----:B------:R-:W4:Y:S01]  /*3940*/  LDG.E R27, desc[UR8][R26.64] ;  /* 0x000000081a1b7981 */ /* 0x000f22000c1e1900 */
[----:B--2---:R-:W-:-:S04]  /*3950*/  FFMA R15, R15, R21, R14 ;  /* 0x000000150f0f7223 */ /* 0x004fc8000000000e */
[----:B-----5:R-:W-:Y:S01]  /*3960*/  FFMA R4, R4, R29, R15 ;  /* 0x0000001d04047223 */ /* 0x020fe2000000000f */
[----:B------:R-:W-:-:S04]  /*3970*/  IMAD.WIDE.U32 R28, R3, 0x1c, R22 ;  /* 0x0000001c031c7825 */ /* 0x000fc800078e0016 */
[----:B---3--:R-:W-:Y:S02]  /*3980*/  FFMA R5, R5, R12, R4 ;  /* 0x0000000c05057223 */ /* 0x008fe40000000004 */
[----:B------:R-:W2:Y:S02]  /*3990*/  LDL.128 R12, [R19] ;  /* 0x00000000130c7983 */ /* 0x000ea40000100c00 */
[----:B----4-:R-:W-:Y:S01]  /*39a0*/  FFMA R24, R6, R25, R5 ;  /* 0x0000001906187223 */ /* 0x010fe20000000005 */
[C-C-:B------:R-:W-:Y:S01]  /*39b0*/  IMAD.WIDE.U32 R4, R3.reuse, 0x24, R22.reuse ;  /* 0x0000002403047825 */ /* 0x140fe200078e0016 */
[----:B------:R-:W3:Y:S04]  /*39c0*/  LDG.E R28, desc[UR8][R28.64] ;  /* 0x000000081c1c7981 */ /* 0x000ee8000c1e1900 */
[----:B------:R0:W4:Y:S02]  /*39d0*/  LDG.E R6, desc[UR8][R4.64] ;  /* 0x0000000804067981 */ /* 0x000124000c1e1900 */
[----:B0-----:R-:W-:-:S05]  /*39e0*/  IMAD.WIDE.U32 R4, R3, 0x28, R22 ;  /* 0x0000002803047825 */ /* 0x001fca00078e0016 */
[----:B------:R-:W5:Y:S01]  /*39f0*/  LDG.E R21, desc[UR8][R4.64] ;  /* 0x0000000804157981 */ /* 0x000f62000c1e1900 */
[----:B---3--:R-:W-:Y:S01]  /*3a00*/  FFMA R7, R7, R28, R24 ;  /* 0x0000001c07077223 */ /* 0x008fe20000000018 */
[----:B------:R-:W-:-:S04]  /*3a10*/  IMAD.WIDE.U32 R24, R3, 0x2c, R22 ;  /* 0x0000002c03187825 */ /* 0x000fc800078e0016 */
[----:B--2---:R-:W-:Y:S01]  /*3a20*/  FFMA R12, R12, R27, R7 ;  /* 0x0000001b0c0c7223 */ /* 0x004fe20000000007 */
[----:B------:R-:W-:Y:S01]  /*3a30*/  IMAD.WIDE.U32 R28, R3, 0x30, R22 ;  /* 0x00000030031c7825 */ /* 0x000fe200078e0016 */
[----:B------:R-:W2:Y:S03]  /*3a40*/  LDG.E R24, desc[UR8][R24.64] ;  /* 0x0000000818187981 */ /* 0x000ea6000c1e1900 */
[----:B----4-:R-:W-:Y:S01]  /*3a50*/  FFMA R13, R13, R6, R12 ;  /* 0x000000060d0d7223 */ /* 0x010fe2000000000c */
[C---:B------:R-:W-:Y:S01]  /*3a60*/  IMAD.WIDE.U32 R26, R3.reuse, 0x34, R22 ;  /* 0x00000034031a7825 */ /* 0x040fe200078e0016 */
[----:B------:R-:W3:Y:S04]  /*3a70*/  LDG.E R29, desc[UR8][R28.64] ;  /* 0x000000081c1d7981 */ /* 0x000ee8000c1e1900 */
[----:B------:R0:W3:Y:S01]  /*3a80*/  LDL.128 R4, [R19+0x10] ;  /* 0x0000100013047983 */ /* 0x0000e20000100c00 */
[----:B-----5:R-:W-:Y:S01]  /*3a90*/  FFMA R14, R14, R21, R13 ;  /* 0x000000150e0e7223 */ /* 0x020fe2000000000d */
[----:B------:R-:W-:-:S02]  /*3aa0*/  IMAD.WIDE.U32 R12, R3, 0x38, R22 ;  /* 0x00000038030c7825 */ /* 0x000fc400078e0016 */
[----:B------:R-:W4:Y:S02]  /*3ab0*/  LDG.E R26, desc[UR8][R26.64] ;  /* 0x000000081a1a7981 */ /* 0x000f24000c1e1900 */
[----:B------:R-:W-:Y:S02]  /*3ac0*/  IMAD.WIDE.U32 R22, R3, 0x3c, R22 ;  /* 0x0000003c03167825 */ /* 0x000fe400078e0016 */
[----:B------:R-:W5:Y:S04]  /*3ad0*/  LDG.E R13, desc[UR8][R12.64] ;  /* 0x000000080c0d7981 */ /* 0x000f68000c1e1900 */
[----:B------:R-:W5:Y:S01]  /*3ae0*/  LDG.E R22, desc[UR8][R22.64] ;  /* 0x0000000816167981 */ /* 0x000f62000c1e1900 */
[----:B------:R-:W-:-:S04]  /*3af0*/  IADD3 R20, PT, PT, R20, 0x10, RZ ;  /* 0x0000001014147810 */ /* 0x000fc80007ffe0ff */
[----:B------:R-:W-:Y:S02]  /*3b00*/  ISETP.NE.AND P3, PT, R20, RZ, PT ;  /* 0x000000ff1400720c */ /* 0x000fe40003f65270 */
[----:B0-----:R-:W-:Y:S02]  /*3b10*/  IADD3 R19, PT, PT, R19, 0x40, RZ ;  /* 0x0000004013137810 */ /* 0x001fe40007ffe0ff */
[----:B------:R-:W-:Y:S01]  /*3b20*/  LEA R18, R3, R18, 0x4 ;  /* 0x0000001203127211 */ /* 0x000fe200078e20ff */
[----:B--2---:R-:W-:-:S04]  /*3b30*/  FFMA R15, R15, R24, R14 ;  /* 0x000000180f0f7223 */ /* 0x004fc8000000000e */
[----:B---3--:R-:W-:-:S04]  /*3b40*/  FFMA R4, R4, R29, R15 ;  /* 0x0000001d04047223 */ /* 0x008fc8000000000f */
[----:B----4-:R-:W-:-:S04]  /*3b50*/  FFMA R5, R5, R26, R4 ;  /* 0x0000001a05057223 */ /* 0x010fc80000000004 */
[----:B-----5:R-:W-:-:S04]  /*3b60*/  FFMA R6, R6, R13, R5 ;  /* 0x0000000d06067223 */ /* 0x020fc80000000005 */
[----:B------:R-:W-:Y:S01]  /*3b70*/  FFMA R21, R7, R22, R6 ;  /* 0x0000001607157223 */ /* 0x000fe20000000006 */
[----:B------:R-:W-:Y:S06]  /*3b80*/  @P3 BRA `(.L_x_56) ;  /* 0xfffffffc00183947 */ /* 0x000fec000383ffff */
[----:B------:R-:W-:-:S07]  /*3b90*/  MOV R20, R0 ;  /* 0x0000000000147202 */ /* 0x000fce0000000f00 */
.L_x_55:
[----:B------:R-:W-:-:S13]  /*3ba0*/  ISETP.NE.AND P3, PT, R9, RZ, PT ;  /* 0x000000ff0900720c */ /* 0x000fda0003f65270 */
[----:B------:R-:W-:Y:S05]  /*3bb0*/  @!P3 BRA `(.L_x_57) ;  /* 0x000000040018b947 */ /* 0x000fea0003800000 */
[----:B------:R-:W-:Y:S01]  /*3bc0*/  ISETP.NE.AND P3, PT, R8, RZ, PT ;  /* 0x000000ff0800720c */ /* 0x000fe20003f65270 */
[----:B------:R-:W-:-:S12]  /*3bd0*/  @!P1 BRA `(.L_x_58) ;  /* 0x0000000000789947 */ /* 0x000fd80003800000 */
[----:B------:R-:W0:Y:S01]  /*3be0*/  LDC.64 R28, c[0x0][0x390] ;  /* 0x0000e400ff1c7b82 */ /* 0x000e220000000a00 */
[C---:B--2---:R-:W-:Y:S01]  /*3bf0*/  IMAD R5, R20.reuse, R3, R16 ;  /* 0x0000000314057224 */ /* 0x044fe200078e0210 */
[----:B------:R-:W-:-:S03]  /*3c00*/  LEA R12, R20, R1, 0x2 ;  /* 0x00000001140c7211 */ /* 0x000fc600078e10ff */
[----:B0-----:R-:W-:Y:S02]  /*3c10*/  IMAD.WIDE R28, R5, 0x4, R28 ;  /* 0x00000004051c7825 */ /* 0x001fe400078e021c */
[----:B------:R-:W2:Y:S04]  /*3c20*/  LDL.128 R4, [R12] ;  /* 0x000000000c047983 */ /* 0x000ea80000100c00 */
[----:B------:R0:W2:Y:S02]  /*3c30*/  LDG.E R13, desc[UR8][R28.64] ;  /* 0x000000081c0d7981 */ /* 0x0000a4000c1e1900 */
[----:B0-----:R-:W-:-:S05]  /*3c40*/  IMAD.WIDE.U32 R28, R3, 0x4, R28 ;  /* 0x00000004031c7825 */ /* 0x001fca00078e001c */
[----:B------:R-:W3:Y:S01]  /*3c50*/  LDG.E R14, desc[UR8][R28.64] ;  /* 0x000000081c0e7981 */ /* 0x000ee2000c1e1900 */
[----:B------:R-:W-:-:S04]  /*3c60*/  IMAD.WIDE.U32 R26, R3, 0x4, R28 ;  /* 0x00000004031a7825 */ /* 0x000fc800078e001c */
[C---:B------:R-:W-:Y:S02]  /*3c70*/  IMAD.WIDE.U32 R24, R3.reuse, 0x4, R26 ;  /* 0x0000000403187825 */ /* 0x040fe400078e001a */
[----:B------:R-:W4:Y:S02]  /*3c80*/  LDG.E R27, desc[UR8][R26.64] ;  /* 0x000000081a1b7981 */ /* 0x000f24000c1e1900 */
[C---:B------:R-:W-:Y:S02]  /*3c90*/  IMAD.WIDE.U32 R22, R3.reuse, 0x4, R24 ;  /* 0x0000000403167825 */ /* 0x040fe400078e0018 */
[----:B------:R-:W5:Y:S02]  /*3ca0*/  LDG.E R24, desc[UR8][R24.64] ;  /* 0x0000000818187981 */ /* 0x000f64000c1e1900 */
[----:B------:R-:W-:Y:S02]  /*3cb0*/  IMAD.WIDE.U32 R18, R3, 0x4, R22 ;  /* 0x0000000403127825 */ /* 0x000fe400078e0016 */
[----:B------:R-:W5:Y:S02]  /*3cc0*/  LDG.E R23, desc[UR8][R22.64] ;  /* 0x0000000816177981 */ /* 0x000f64000c1e1900 */
[----:B--2---:R-:W-:-:S04]  /*3cd0*/  FFMA R21, R4, R13, R21 ;  /* 0x0000000d04157223 */ /* 0x004fc80000000015 */
[----:B---3--:R-:W-:Y:S01]  /*3ce0*/  FFMA R21, R14, R5, R21 ;  /* 0x000000050e157223 */ /* 0x008fe20000000015 */
[C---:B------:R-:W-:Y:S01]  /*3cf0*/  IMAD.WIDE.U32 R4, R3.reuse, 0x4, R18 ;  /* 0x0000000403047825 */ /* 0x040fe200078e0012 */
[----:B------:R-:W2:Y:S04]  /*3d00*/  LDL.128 R12, [R12+0x10] ;  /* 0x000010000c0c7983 */ /* 0x000ea80000100c00 */
[----:B------:R-:W3:Y:S01]  /*3d10*/  LDG.E R18, desc[UR8][R18.64] ;  /* 0x0000000812127981 */ /* 0x000ee2000c1e1900 */
[----:B------:R-:W-:-:S06]  /*3d20*/  IMAD.WIDE.U32 R28, R3, 0x4, R4 ;  /* 0x00000004031c7825 */ /* 0x000fcc00078e0004 */
[----:B------:R-:W3:Y:S04]  /*3d30*/  LDG.E R29, desc[UR8][R28.64] ;  /* 0x000000081c1d7981 */ /* 0x000ee8000c1e1900 */
[----:B------:R-:W3:Y:S01]  /*3d40*/  LDG.E R19, desc[UR8][R4.64] ;  /* 0x0000000804137981 */ /* 0x000ee2000c1e1900 */
[----:B----4-:R-:W-:-:S04]  /*3d50*/  FFMA R21, R27, R6, R21 ;  /* 0x000000061b157223 */ /* 0x010fc80000000015 */
[----:B-----5:R-:W-:Y:S01]  /*3d60*/  FFMA R7, R24, R7, R21 ;  /* 0x0000000718077223 */ /* 0x020fe20000000015 */
[----:B------:R-:W-:-:S03]  /*3d70*/  IADD3 R20, PT, PT, R20, 0x8, RZ ;  /* 0x0000000814147810 */ /* 0x000fc60007ffe0ff */
[----:B--2---:R-:W-:-:S04]  /*3d80*/  FFMA R7, R12, R23, R7 ;  /* 0x000000170c077223 */ /* 0x004fc80000000007 */
[----:B---3--:R-:W-:-:S04]  /*3d90*/  FFMA R6, R18, R13, R7 ;  /* 0x0000000d12067223 */ /* 0x008fc80000000007 */
[----:B------:R-:W-:-:S04]  /*3da0*/  FFMA R6, R19, R14, R6 ;  /* 0x0000000e13067223 */ /* 0x000fc80000000006 */
[----:B------:R-:W-:-:S07]  /*3db0*/  FFMA R21, R29, R15, R6 ;  /* 0x0000000f1d157223 */ /* 0x000fce0000000006 */
.L_x_58:
[----:B------:R-:W-:Y:S05]  /*3dc0*/  @!P3 BRA `(.L_x_57) ;  /* 0x000000000094b947 */ /* 0x000fea0003800000 */
[----:B------:R-:W-:Y:S01]  /*3dd0*/  ISETP.NE.AND P3, PT, R2, RZ, PT ;  /* 0x000000ff0200720c */ /* 0x000fe20003f65270 */
[----:B------:R-:W-:-:S12]  /*3de0*/  @!P2 BRA `(.L_x_59) ;  /* 0x000000000044a947 */ /* 0x000fd80003800000 */
[----:B------:R-:W0:Y:S01]  /*3df0*/  LDC.64 R22, c[0x0][0x390] ;  /* 0x0000e400ff167b82 */ /* 0x000e220000000a00 */
[C---:B--2---:R-:W-:Y:S01]  /*3e00*/  IMAD R5, R20.reuse, R3, R16 ;  /* 0x0000000314057224 */ /* 0x044fe200078e0210 */
[----:B------:R-:W-:-:S03]  /*3e10*/  LEA R4, R20, R1, 0x2 ;  /* 0x0000000114047211 */ /* 0x000fc600078e10ff */
[----:B0-----:R-:W-:-:S03]  /*3e20*/  IMAD.WIDE R22, R5, 0x4, R22 ;  /* 0x0000000405167825 */ /* 0x001fc600078e0216 */
[----:B------:R-:W2:Y:S01]  /*3e30*/  LDL.128 R4, [R4] ;  /* 0x0000000004047983 */ /* 0x000ea20000100c00 */
[----:B------:R-:W-:-:S03]  /*3e40*/  IMAD.WIDE.U32 R18, R3, 0x4, R22 ;  /* 0x0000000403127825 */ /* 0x000fc600078e0016 */
[----:B------:R-:W2:Y:S01]  /*3e50*/  LDG.E R22, desc[UR8][R22.64] ;  /* 0x0000000816167981 */ /* 0x000ea2000c1e1900 */
[----:B------:R-:W-:-:S03]  /*3e60*/  IMAD.WIDE.U32 R14, R3, 0x4, R18 ;  /* 0x00000004030e7825 */ /* 0x000fc600078e0012 */
[----:B------:R-:W3:Y:S01]  /*3e70*/  LDG.E R19, desc[UR8][R18.64] ;  /* 0x0000000812137981 */ /* 0x000ee2000c1e1900 */
[----:B------:R-:W-:-:S03]  /*3e80*/  IMAD.WIDE.U32 R12, R3, 0x4, R14 ;  /* 0x00000004030c7825 */ /* 0x000fc600078e000e */
[----:B------:R-:W4:Y:S04]  /*3e90*/  LDG.E R14, desc[UR8][R14.64] ;  /* 0x000000080e0e7981 */ /* 0x000f28000c1e1900 */
[----:B------:R-:W5:Y:S01]  /*3ea0*/  LDG.E R13, desc[UR8][R12.64] ;  /* 0x000000080c0d7981 */ /* 0x000f62000c1e1900 */
[----:B------:R-:W-:Y:S01]  /*3eb0*/  IADD3 R20, PT, PT, R20, 0x4, RZ ;  /* 0x0000000414147810 */ /* 0x000fe20007ffe0ff */
[----:B--2---:R-:W-:-:S04]  /*3ec0*/  FFMA R24, R4, R22, R21 ;  /* 0x0000001604187223 */ /* 0x004fc80000000015 */
[----:B---3--:R-:W-:-:S04]  /*3ed0*/  FFMA R5, R19, R5, R24 ;  /* 0x0000000513057223 */ /* 0x008fc80000000018 */
[----:B----4-:R-:W-:-:S04]  /*3ee0*/  FFMA R6, R14, R6, R5 ;  /* 0x000000060e067223 */ /* 0x010fc80000000005 */
[----:B-----5:R-:W-:-:S07]  /*3ef0*/  FFMA R21, R13, R7, R6 ;  /* 0x000000070d157223 */ /* 0x020fce0000000006 */
.L_x_59:
[----:B------:R-:W-:Y:S05]  /*3f00*/  @!P3 BRA `(.L_x_57) ;  /* 0x000000000044b947 */ /* 0x000fea0003800000 */
[----:B--2---:R-:W0:Y:S01]  /*3f10*/  LDC.64 R4, c[0x0][0x390] ;  /* 0x0000e400ff047b82 */ /* 0x004e220000000a00 */
[C---:B------:R-:W-:Y:S01]  /*3f20*/  IMAD R7, R20.reuse, R3, R16 ;  /* 0x0000000314077224 */ /* 0x040fe200078e0210 */
[----:B------:R-:W-:-:S03]  /*3f30*/  LEA R14, R20, R1, 0x2 ;  /* 0x00000001140e7211 */ /* 0x000fc600078e10ff */
[----:B0-----:R-:W-:Y:S02]  /*3f40*/  IMAD.WIDE R6, R7, 0x4, R4 ;  /* 0x0000000407067825 */ /* 0x001fe400078e0204 */
[----:B------:R-:W2:Y:S04]  /*3f50*/  LDL.64 R4, [R14] ;  /* 0x000000000e047983 */ /* 0x000ea80000100a00 */
[----:B------:R-:W2:Y:S01]  /*3f60*/  LDG.E R12, desc[UR8][R6.64] ;  /* 0x00000008060c7981 */ /* 0x000ea2000c1e1900 */
[----:B------:R-:W-:Y:S01]  /*3f70*/  ISETP.NE.AND P3, PT, R2, 0x1, PT ;  /* 0x000000010200780c */ /* 0x000fe20003f65270 */
[----:B--2---:R-:W-:-:S12]  /*3f80*/  FFMA R21, R4, R12, R21 ;  /* 0x0000000c04157223 */ /* 0x004fd80000000015 */
[----:B------:R-:W-:Y:S05]  /*3f90*/  @!P3 BRA `(.L_x_57) ;  /* 0x000000000020b947 */ /* 0x000fea0003800000 */
[----:B------:R-:W-:Y:S01]  /*3fa0*/  ISETP.NE.AND P3, PT, R2, 0x2, PT ;  /* 0x000000020200780c */ /* 0x000fe20003f65270 */
[C---:B------:R-:W-:Y:S01]  /*3fb0*/  IMAD.WIDE.U32 R6, R3.reuse, 0x4, R6 ;  /* 0x0000000403067825 */ /* 0x040fe200078e0006 */
[----:B------:R-:W2:Y:S11]  /*3fc0*/  LDL R14, [R14+0x8] ;  /* 0x000008000e0e7983 */ /* 0x000eb60000100800 */
[----:B------:R-:W-:-:S02]  /*3fd0*/  @P3 IMAD.WIDE.U32 R12, R3, 0x4, R6 ;  /* 0x00000004030c3825 */ /* 0x000fc400078e0006 */
[----:B------:R-:W3:Y:S04]  /*3fe0*/  LDG.E R6, desc[UR8][R6.64] ;  /* 0x0000000806067981 */ /* 0x000ee8000c1e1900 */
[----:B------:R-:W2:Y:S01]  /*3ff0*/  @P3 LDG.E R12, desc[UR8][R12.64] ;  /* 0x000000080c0c3981 */ /* 0x000ea2000c1e1900 */
[----:B---3--:R-:W-:-:S04]  /*4000*/  FFMA R21, R6, R5, R21 ;  /* 0x0000000506157223 */ /* 0x008fc80000000015 */
[----:B--2---:R-:W-:-:S07]  /*4010*/  @P3 FFMA R21, R12, R14, R21 ;  /* 0x0000000e0c153223 */ /* 0x004fce0000000015 */
.L_x_57:
[----:B--2---:R-:W0:Y:S01]  /*4020*/  LDC.64 R4, c[0x0][0x398] ;  /* 0x0000e600ff047b82 */ /* 0x004e220000000a00 */
[----:B------:R-:W-:Y:S01]  /*4030*/  IADD3 R17, PT, PT, R17, 0x1, RZ ;  /* 0x0000000111117810 */ /* 0x000fe20007ffe0ff */
[----:B------:R-:W-:-:S03]  /*4040*/  IMAD R7, R3, UR7, R16 ;  /* 0x0000000703077c24 */ /* 0x000fc6000f8e0210 */
[----:B------:R-:W-:Y:S01]  /*4050*/  ISETP.NE.AND P3, PT, R17, R3, PT ;  /* 0x000000031100720c */ /* 0x000fe20003f65270 */
[----:B0-----:R-:W-:-:S05]  /*4060*/  IMAD.WIDE.U32 R4, R7, 0x4, R4 ;  /* 0x0000000407047825 */ /* 0x001fca00078e0004 */
[----:B------:R0:W-:Y:S07]  /*4070*/  STG.E desc[UR8][R4.64], R21 ;  /* 0x0000001504007986 */ /* 0x0001ee000c101908 */
[----:B------:R-:W-:Y:S05]  /*4080*/  @!P3 EXIT ;  /* 0x000000000000b94d */ /* 0x000fea0003800000 */
[----:B------:R-:W-:Y:S05]  /*4090*/  BRA `(.L_x_60) ;  /* 0xfffffff400b47947 */ /* 0x000fea000383ffff */
.L_x_54:
[C---:B------:R-:W-:Y:S01]  /*40a0*/  IADD3 R0, PT, PT, R9.reuse, -0x1, RZ ;  /* 0xffffffff09007810 */ /* 0x040fe20007ffe0ff */
[----:B--2---:R-:W-:Y:S01]  /*40b0*/  HFMA2 R7, -RZ, RZ, 0, 0 ;  /* 0x00000000ff077431 */ /* 0x004fe200000001ff */
[----:B------:R-:W-:Y:S02]  /*40c0*/  LOP3.LUT R6, R9, 0x7, RZ, 0xc0, !PT ;  /* 0x0000000709067812 */ /* 0x000fe400078ec0ff */
[----:B------:R-:W-:Y:S02]  /*40d0*/  ISETP.GE.U32.AND P0, PT, R0, 0x7, PT ;  /* 0x000000070000780c */ /* 0x000fe40003f06070 */
[----:B------:R-:W-:-:S11]  /*40e0*/  ISETP.NE.AND P1, PT, R6, RZ, PT ;  /* 0x000000ff0600720c */ /* 0x000fd60003f25270 */
[----:B------:R-:W-:Y:S05]  /*40f0*/  @!P0 BRA `(.L_x_61) ;  /* 0x0000000000408947 */ /* 0x000fea0003800000 */
[----:B------:R-:W0:Y:S01]  /*4100*/  LDC.64 R4, c[0x0][0x398] ;  /* 0x0000e600ff047b82 */ /* 0x000e220000000a00 */
[----:B------:R-:W-:Y:S01]  /*4110*/  LOP3.LUT R7, R9, 0x7ffffff8, RZ, 0xc0, !PT ;  /* 0x7ffffff809077812 */ /* 0x000fe200078ec0ff */
[----:B------:R-:W-:-:S06]  /*4120*/  UMOV UR4, URZ ;  /* 0x000000ff00047c82 */ /* 0x000fcc0008000000 */
.L_x_62:
[----:B-1----:R-:W-:Y:S01]  /*4130*/  IMAD R3, R8, R9, UR4 ;  /* 0x0000000408037e24 */ /* 0x002fe2000f8e0209 */
[----:B------:R-:W-:-:S03]  /*4140*/  UIADD3 UR4, UPT, UPT, UR4, 0x8, URZ ;  /* 0x0000000804047890 */ /* 0x000fc6000fffe0ff */
[----:B0-----:R-:W-:-:S03]  /*4150*/  IMAD.WIDE R2, R3, 0x4, R4 ;  /* 0x0000000403027825 */ /* 0x001fc600078e0204 */
[----:B------:R-:W-:Y:S02]  /*4160*/  ISETP.NE.AND P0, PT, R7, UR4, PT ;  /* 0x0000000407007c0c */ /* 0x000fe4000bf05270 */
[----:B------:R1:W-:Y:S04]  /*4170*/  STG.E desc[UR8][R2.64], RZ ;  /* 0x000000ff02007986 */ /* 0x0003e8000c101908 */
[----:B------:R1:W-:Y:S04]  /*4180*/  STG.E desc[UR8][R2.64+0x4], RZ ;  /* 0x000004ff02007986 */ /* 0x0003e8000c101908 */
[----:B------:R1:W-:Y:S04]  /*4190*/  STG.E desc[UR8][R2.64+0x8], RZ ;  /* 0x000008ff02007986 */ /* 0x0003e8000c101908 */
[----:B------:R1:W-:Y:S04]  /*41a0*/  STG.E desc[UR8][R2.64+0xc], RZ ;  /* 0x00000cff02007986 */ /* 0x0003e8000c101908 */
[----:B------:R1:W-:Y:S04]  /*41b0*/  STG.E desc[UR8][R2.64+0x10], RZ ;  /* 0x000010ff02007986 */ /* 0x0003e8000c101908 */
[----:B------:R1:W-:Y:S04]  /*41c0*/  STG.E desc[UR8][R2.64+0x14], RZ ;  /* 0x000014ff02007986 */ /* 0x0003e8000c101908 */
[----:B------:R1:W-:Y:S04]  /*41d0*/  STG.E desc[UR8][R2.64+0x18], RZ ;  /* 0x000018ff02007986 */ /* 0x0003e8000c101908 */
[----:B------:R1:W-:Y:S01]  /*41e0*/  STG.E desc[UR8][R2.64+0x1c], RZ ;  /* 0x00001cff02007986 */ /* 0x0003e2000c101908 */
[----:B------:R-:W-:Y:S05]  /*41f0*/  @P0 BRA `(.L_x_62) ;  /* 0xfffffffc00cc0947 */ /* 0x000fea000383ffff */
.L_x_61:
[----:B------:R-:W-:Y:S05]  /*4200*/  @!P1 EXIT ;  /* 0x000000000000994d */ /* 0x000fea0003800000 */
[----:B------:R-:W-:Y:S02]  /*4210*/  ISETP.GE.U32.AND P0, PT, R6, 0x4, PT ;  /* 0x000000040600780c */ /* 0x000fe40003f06070 */
[----:B------:R-:W-:-:S04]  /*4220*/  LOP3.LUT R0, R9, 0x3, RZ, 0xc0, !PT ;  /* 0x0000000309007812 */ /* 0x000fc800078ec0ff */
[----:B------:R-:W-:-:S07]  /*4230*/  ISETP.NE.AND P1, PT, R0, RZ, PT ;  /* 0x000000ff0000720c */ /* 0x000fce0003f25270 */
[----:B------:R-:W-:Y:S06]  /*4240*/  @!P0 BRA `(.L_x_63) ;  /* 0x0000000000208947 */ /* 0x000fec0003800000 */
[----:B-1----:R-:W0:Y:S01]  /*4250*/  LDC.64 R2, c[0x0][0x398] ;  /* 0x0000e600ff027b82 */ /* 0x002e220000000a00 */
[----:B------:R-:W-:Y:S01]  /*4260*/  IMAD R5, R8, R9, R7 ;  /* 0x0000000908057224 */ /* 0x000fe200078e0207 */
[----:B------:R-:W-:-:S03]  /*4270*/  IADD3 R7, PT, PT, R7, 0x4, RZ ;  /* 0x0000000407077810 */ /* 0x000fc60007ffe0ff */
[----:B0-----:R-:W-:-:S05]  /*4280*/  IMAD.WIDE R2, R5, 0x4, R2 ;  /* 0x0000000405027825 */ /* 0x001fca00078e0202 */
[----:B------:R0:W-:Y:S04]  /*4290*/  STG.E desc[UR8][R2.64], RZ ;  /* 0x000000ff02007986 */ /* 0x0001e8000c101908 */
[----:B------:R0:W-:Y:S04]  /*42a0*/  STG.E desc[UR8][R2.64+0x4], RZ ;  /* 0x000004ff02007986 */ /* 0x0001e8000c101908 */
[----:B------:R0:W-:Y:S04]  /*42b0*/  STG.E desc[UR8][R2.64+0x8], RZ ;  /* 0x000008ff02007986 */ /* 0x0001e8000c101908 */
[----:B------:R0:W-:Y:S02]  /*42c0*/  STG.E desc[UR8][R2.64+0xc], RZ ;  /* 0x00000cff02007986 */ /* 0x0001e4000c101908 */
.L_x_63:
[----:B------:R-:W-:Y:S05]  /*42d0*/  @!P1 EXIT ;  /* 0x000000000000994d */ /* 0x000fea0003800000 */
[----:B------:R-:W-:Y:S02]  /*42e0*/  ISETP.NE.AND P0, PT, R0, 0x1, PT ;  /* 0x000000010000780c */ /* 0x000fe40003f05270 */
[----:B------:R-:W-:-:S04]  /*42f0*/  LOP3.LUT R0, R9, 0x1, RZ, 0xc0, !PT ;  /* 0x0000000109007812 */ /* 0x000fc800078ec0ff */
[----:B------:R-:W-:-:S07]  /*4300*/  ISETP.NE.U32.AND P1, PT, R0, 0x1, PT ;  /* 0x000000010000780c */ /* 0x000fce0003f25070 */
[----:B01----:R-:W0:Y:S01]  /*4310*/  @P0 LDC.64 R2, c[0x0][0x398] ;  /* 0x0000e600ff020b82 */ /* 0x003e220000000a00 */
[----:B------:R-:W-:-:S04]  /*4320*/  @P0 IMAD R5, R8, R9, R7 ;  /* 0x0000000908050224 */ /* 0x000fc800078e0207 */
[----:B0-----:R-:W-:-:S05]  /*4330*/  @P0 IMAD.WIDE R2, R5, 0x4, R2 ;  /* 0x0000000405020825 */ /* 0x001fca00078e0202 */
[----:B------:R0:W-:Y:S04]  /*4340*/  @P0 STG.E desc[UR8][R2.64], RZ ;  /* 0x000000ff02000986 */ /* 0x0001e8000c101908 */
[----:B------:R0:W-:Y:S01]  /*4350*/  @P0 STG.E desc[UR8][R2.64+0x4], RZ ;  /* 0x000004ff02000986 */ /* 0x0001e2000c101908 */
[----:B------:R-:W-:Y:S05]  /*4360*/  @P1 EXIT ;  /* 0x000000000000194d */ /* 0x000fea0003800000 */
[----:B0-----:R-:W0:Y:S01]  /*4370*/  LDC.64 R2, c[0x0][0x398] ;  /* 0x0000e600ff027b82 */ /* 0x001e220000000a00 */
[----:B------:R-:W-:-:S05]  /*4380*/  @P0 IADD3 R7, PT, PT, R7, 0x2, RZ ;  /* 0x0000000207070810 */ /* 0x000fca0007ffe0ff */
[----:B------:R-:W-:-:S04]  /*4390*/  IMAD R7, R8, R9, R7 ;  /* 0x0000000908077224 */ /* 0x000fc800078e0207 */
[----:B0-----:R-:W-:-:S05]  /*43a0*/  IMAD.WIDE R2, R7, 0x4, R2 ;  /* 0x0000000407027825 */ /* 0x001fca00078e0202 */
[----:B------:R-:W-:Y:S01]  /*43b0*/  STG.E desc[UR8][R2.64], RZ ;  /* 0x000000ff02007986 */ /* 0x000fe2000c101908 */
[----:B------:R-:W-:Y:S05]  /*43c0*/  EXIT ;  /* 0x000000000000794d */ /* 0x000fea0003800000 */
        .weak           $__internal_0_$__cuda_sm20_sqrt_rn_f32_slowpath
        .type           $__internal_0_$__cuda_sm20_sqrt_rn_f32_slowpath,@function
        .size           $__internal_0_$__cuda_sm20_sqrt_rn_f32_slowpath,($__internal_1_$__cuda_sm3x_div_rn_noftz_f32_slowpath - $__internal_0_$__cuda_sm20_sqrt_rn_f32_slowpath)
$__internal_0_$__cuda_sm20_sqrt_rn_f32_slowpath:
[----:B------:R-:W-:-:S13]  /*43d0*/  LOP3.LUT P1, RZ, R0, 0x7fffffff, RZ, 0xc0, !PT ;  /* 0x7fffffff00ff7812 */ /* 0x000fda000782c0ff */
[----:B------:R-:W-:Y:S01]  /*43e0*/  @!P1 MOV R2, R0 ;  /* 0x0000000000029202 */ /* 0x000fe20000000f00 */
[----:B------:R-:W-:Y:S06]  /*43f0*/  @!P1 BRA `(.L_x_64) ;  /* 0x0000000000449947 */ /* 0x000fec0003800000 */
[----:B------:R-:W-:-:S13]  /*4400*/  FSETP.GEU.FTZ.AND P1, PT, R0, RZ, PT ;  /* 0x000000ff0000720b */ /* 0x000fda0003f3e000 */
[----:B------:R-:W-:Y:S01]  /*4410*/  @!P1 MOV R2, 0x7fffffff ;  /* 0x7fffffff00029802 */ /* 0x000fe20000000f00 */
[----:B------:R-:W-:Y:S06]  /*4420*/  @!P1 BRA `(.L_x_64) ;  /* 0x0000000000389947 */ /* 0x000fec0003800000 */
[----:B------:R-:W-:-:S13]  /*4430*/  FSETP.GTU.FTZ.AND P1, PT, |R0|, +INF , PT ;  /* 0x7f8000000000780b */ /* 0x000fda0003f3c200 */
[----:B------:R-:W-:Y:S01]  /*4440*/  @P1 FADD.FTZ R2, R0, 1 ;  /* 0x3f80000000021421 */ /* 0x000fe20000010000 */
[----:B------:R-:W-:Y:S06]  /*4450*/  @P1 BRA `(.L_x_64) ;  /* 0x00000000002c1947 */ /* 0x000fec0003800000 */
[----:B------:R-:W-:-:S13]  /*4460*/  FSETP.NEU.FTZ.AND P1, PT, |R0|, +INF , PT ;  /* 0x7f8000000000780b */ /* 0x000fda0003f3d200 */
[----:B------:R-:W-:Y:S01]  /*4470*/  @!P1 MOV R2, R0 ;  /* 0x0000000000029202 */ /* 0x000fe20000000f00 */
[----:B------:R-:W-:Y:S06]  /*4480*/  @!P1 BRA `(.L_x_64) ;  /* 0x0000000000209947 */ /* 0x000fec0003800000 */
[----:B------:R-:W-:-:S04]  /*4490*/  FFMA R0, R0, 1.84467440737095516160e+19, RZ ;  /* 0x5f80000000007823 */ /* 0x000fc800000000ff */
[----:B------:R-:W0:Y:S02]  /*44a0*/  MUFU.RSQ R3, R0 ;  /* 0x0000000000037308 */ /* 0x000e240000001400 */
[----:B0-----:R-:W-:Y:S01]  /*44b0*/  FMUL.FTZ R5, R0, R3 ;  /* 0x0000000300057220 */ /* 0x001fe20000410000 */
[----:B------:R-:W-:-:S03]  /*44c0*/  FMUL.FTZ R3, R3, 0.5 ;  /* 0x3f00000003037820 */ /* 0x000fc60000410000 */
[----:B------:R-:W-:-:S04]  /*44d0*/  FADD.FTZ R2, -R5, -RZ ;  /* 0x800000ff05027221 */ /* 0x000fc80000010100 */
[----:B------:R-:W-:-:S04]  /*44e0*/  FFMA R2, R5, R2, R0 ;  /* 0x0000000205027223 */ /* 0x000fc80000000000 */
[----:B------:R-:W-:-:S04]  /*44f0*/  FFMA R2, R2, R3, R5 ;  /* 0x0000000302027223 */ /* 0x000fc80000000005 */
[----:B------:R-:W-:-:S07]  /*4500*/  FMUL.FTZ R2, R2, 2.3283064365386962891e-10 ;  /* 0x2f80000002027820 */ /* 0x000fce0000410000 */
.L_x_64:
[----:B------:R-:W-:Y:S01]  /*4510*/  HFMA2 R3, -RZ, RZ, 0, 0 ;  /* 0x00000000ff037431 */ /* 0x000fe200000001ff */
[----:B------:R-:W-:Y:S02]  /*4520*/  MOV R11, R2 ;  /* 0x00000002000b7202 */ /* 0x000fe40000000f00 */
[----:B------:R-:W-:-:S04]  /*4530*/  MOV R2, R4 ;  /* 0x0000000400027202 */ /* 0x000fc80000000f00 */
[----:B------:R-:W-:Y:S05]  /*4540*/  RET.REL.NODEC R2 `(_Z23standardAttentionKernelPfS_S_S_iiiii) ;  /* 0xffffffb802ac7950 */ /* 0x000fea0003c3ffff */
        .weak           $__internal_1_$__cuda_sm3x_div_rn_noftz_f32_slowpath
        .type           $__internal_1_$__cuda_sm3x_div_rn_noftz_f32_slowpath,@function
        .size           $__internal_1_$__cuda_sm3x_div_rn_noftz_f32_slowpath,(.L_x_132 - $__internal_1_$__cuda_sm3x_div_rn_noftz_f32_slowpath)
$__internal_1_$__cuda_sm3x_div_rn_noftz_f32_slowpath:
[----:B------:R-:W-:Y:S02]  /*4550*/  SHF.R.U32.HI R15, RZ, 0x17, R11 ;  /* 0x00000017ff0f7819 */ /* 0x000fe4000001160b */
[----:B------:R-:W-:Y:S02]  /*4560*/  SHF.R.U32.HI R24, RZ, 0x17, R23 ;  /* 0x00000017ff187819 */ /* 0x000fe40000011617 */
[----:B------:R-:W-:Y:S02]  /*4570*/  LOP3.LUT R15, R15, 0xff, RZ, 0xc0, !PT ;  /* 0x000000ff0f0f7812 */ /* 0x000fe400078ec0ff */
[----:B------:R-:W-:Y:S02]  /*4580*/  LOP3.LUT R24, R24, 0xff, RZ, 0xc0, !PT ;  /* 0x000000ff18187812 */ /* 0x000fe400078ec0ff */
[----:B------:R-:W-:Y:S02]  /*4590*/  IADD3 R4, PT, PT, R15, -0x1, RZ ;  /* 0xffffffff0f047810 */ /* 0x000fe40007ffe0ff */
[----:B------:R-:W-:-:S02]  /*45a0*/  IADD3 R19, PT, PT, R24, -0x1, RZ ;  /* 0xffffffff18137810 */ /* 0x000fc40007ffe0ff */
[----:B------:R-:W-:Y:S02]  /*45b0*/  ISETP.GT.U32.AND P0, PT, R4, 0xfd, PT ;  /* 0x000000fd0400780c */ /* 0x000fe40003f04070 */
[----:B------:R-:W-:Y:S02]  /*45c0*/  MOV R4, R11 ;  /* 0x0000000b00047202 */ /* 0x000fe40000000f00 */
[----:B------:R-:W-:-:S13]  /*45d0*/  ISETP.GT.U32.OR P0, PT, R19, 0xfd, P0 ;  /* 0x000000fd1300780c */ /* 0x000fda0000704470 */
[----:B------:R-:W-:Y:S01]  /*45e0*/  @!P0 MOV R25, RZ ;  /* 0x000000ff00198202 */ /* 0x000fe20000000f00 */
[----:B------:R-:W-:Y:S06]  /*45f0*/  @!P0 BRA `(.L_x_65) ;  /* 0x0000000000648947 */ /* 0x000fec0003800000 */
[----:B------:R-:W-:Y:S02]  /*4600*/  FSETP.GTU.FTZ.AND P0, PT, |R23|, +INF , PT ;  /* 0x7f8000001700780b */ /* 0x000fe40003f1c200 */
[----:B------:R-:W-:-:S04]  /*4610*/  FSETP.GTU.FTZ.AND P1, PT, |R11|, +INF , PT ;  /* 0x7f8000000b00780b */ /* 0x000fc80003f3c200 */
[----:B------:R-:W-:-:S13]  /*4620*/  PLOP3.LUT P0, PT, P0, P1, PT, 0xf8, 0x8f ;  /* 0x00000000008f781c */ /* 0x000fda0000703f70 */
[----:B------:R-:W-:Y:S05]  /*4630*/  @P0 BRA `(.L_x_66) ;  /* 0x0000000400500947 */ /* 0x000fea0003800000 */
[----:B------:R-:W-:-:S13]  /*4640*/  LOP3.LUT P0, RZ, R4, 0x7fffffff, R23, 0xc8, !PT ;  /* 0x7fffffff04ff7812 */ /* 0x000fda000780c817 */
[----:B------:R-:W-:Y:S05]  /*4650*/  @!P0 BRA `(.L_x_67) ;  /* 0x0000000400408947 */ /* 0x000fea0003800000 */
[----:B------:R-:W-:Y:S02]  /*4660*/  FSETP.NEU.FTZ.AND P1, PT, |R23|, +INF , PT ;  /* 0x7f8000001700780b */ /* 0x000fe40003f3d200 */
[----:B------:R-:W-:Y:S02]  /*4670*/  FSETP.NEU.FTZ.AND P2, PT, |R11|, +INF , PT ;  /* 0x7f8000000b00780b */ /* 0x000fe40003f5d200 */
[----:B------:R-:W-:-:S11]  /*4680*/  FSETP.NEU.FTZ.AND P0, PT, |R23|, +INF , PT ;  /* 0x7f8000001700780b */ /* 0x000fd60003f1d200 */
[----:B------:R-:W-:Y:S05]  /*4690*/  @!P2 BRA !P1, `(.L_x_67) ;  /* 0x000000040030a947 */ /* 0x000fea0004800000 */
[----:B------:R-:W-:-:S04]  /*46a0*/  LOP3.LUT P1, RZ, R23, 0x7fffffff, RZ, 0xc0, !PT ;  /* 0x7fffffff17ff7812 */ /* 0x000fc8000782c0ff */
[----:B------:R-:W-:-:S13]  /*46b0*/  PLOP3.LUT P1, PT, P2, P1, PT, 0x2f, 0xf2 ;  /* 0x0000000000f2781c */ /* 0x000fda0001722577 */
[----:B------:R-:W-:Y:S05]  /*46c0*/  @P1 BRA `(.L_x_68) ;  /* 0x00000004001c1947 */ /* 0x000fea0003800000 */
[----:B------:R-:W-:-:S04]  /*46d0*/  LOP3.LUT P1, RZ, R4, 0x7fffffff, RZ, 0xc0, !PT ;  /* 0x7fffffff04ff7812 */ /* 0x000fc8000782c0ff */
[----:B------:R-:W-:-:S13]  /*46e0*/  PLOP3.LUT P0, PT, P0, P1, PT, 0x2f, 0xf2 ;  /* 0x0000000000f2781c */ /* 0x000fda0000702577 */
[----:B------:R-:W-:Y:S05]  /*46f0*/  @P0 BRA `(.L_x_69) ;  /* 0x0000000400040947 */ /* 0x000fea0003800000 */
[----:B------:R-:W-:-:S04]  /*4700*/  IADD3 R19, PT, PT, R24, -0x1, RZ ;  /* 0xffffffff18137810 */ /* 0x000fc80007ffe0ff */
[----:B------:R-:W-:Y:S02]  /*4710*/  ISETP.GE.AND P0, PT, R19, RZ, PT ;  /* 0x000000ff1300720c */ /* 0x000fe40003f06270 */
[----:B------:R-:W-:-:S04]  /*4720*/  IADD3 R19, PT, PT, R15, -0x1, RZ ;  /* 0xffffffff0f137810 */ /* 0x000fc80007ffe0ff */
[----:B------:R-:W-:-:S07]  /*4730*/  ISETP.GE.AND P1, PT, R19, RZ, PT ;  /* 0x000000ff1300720c */ /* 0x000fce0003f26270 */
[----:B------:R-:W-:Y:S01]  /*4740*/  @P0 MOV R25, RZ ;  /* 0x000000ff00190202 */ /* 0x000fe20000000f00 */
[----:B------:R-:W-:Y:S01]  /*4750*/  @!P0 FFMA R23, R23, 1.84467440737095516160e+19, RZ ;  /* 0x5f80000017178823 */ /* 0x000fe200000000ff */
[----:B------:R-:W-:-:S04]  /*4760*/  @!P0 MOV R25, 0xffffffc0 ;  /* 0xffffffc000198802 */ /* 0x000fc80000000f00 */
[----:B------:R-:W-:Y:S01]  /*4770*/  @!P1 FFMA R4, R11, 1.84467440737095516160e+19, RZ ;  /* 0x5f8000000b049823 */ /* 0x000fe200000000ff */
[----:B------:R-:W-:-:S07]  /*4780*/  @!P1 IADD3 R25, PT, PT, R25, 0x40, RZ ;  /* 0x0000004019199810 */ /* 0x000fce0007ffe0ff */
.L_x_65:
[----:B------:R-:W-:Y:S02]  /*4790*/  LEA R19, R15, 0xc0800000, 0x17 ;  /* 0xc08000000f137811 */ /* 0x000fe400078eb8ff */
[----:B------:R-:W-:Y:S02]  /*47a0*/  IADD3 R24, PT, PT, R24, -0x7f, RZ ;  /* 0xffffff8118187810 */ /* 0x000fe40007ffe0ff */
[----:B------:R-:W-:-:S03]  /*47b0*/  IADD3 R26, PT, PT, -R19, R4, RZ ;  /* 0x00000004131a7210 */ /* 0x000fc60007ffe1ff */
[----:B------:R-:W-:Y:S01]  /*47c0*/  IMAD R23, R24, -0x800000, R23 ;  /* 0xff80000018177824 */ /* 0x000fe200078e0217 */
[----:B------:R-:W0:Y:S01]  /*47d0*/  MUFU.RCP R19, R26 ;  /* 0x0000001a00137308 */ /* 0x000e220000001000 */
[----:B------:R-:W-:Y:S01]  /*47e0*/  FADD.FTZ R22, -R26, -RZ ;  /* 0x800000ff1a167221 */ /* 0x000fe20000010100 */
[----:B------:R-:W-:-:S04]  /*47f0*/  IADD3 R24, PT, PT, R24, 0x7f, -R15 ;  /* 0x0000007f18187810 */ /* 0x000fc80007ffe80f */
[----:B------:R-:W-:Y:S01]  /*4800*/  IADD3 R24, PT, PT, R24, R25, RZ ;  /* 0x0000001918187210 */ /* 0x000fe20007ffe0ff */
[----:B0-----:R-:W-:-:S04]  /*4810*/  FFMA R4, R19, R22, 1 ;  /* 0x3f80000013047423 */ /* 0x001fc80000000016 */
[----:B------:R-:W-:-:S04]  /*4820*/  FFMA R4, R19, R4, R19 ;  /* 0x0000000413047223 */ /* 0x000fc80000000013 */
[----:B------:R-:W-:-:S04]  /*4830*/  FFMA R21, R23, R4, RZ ;  /* 0x0000000417157223 */ /* 0x000fc800000000ff */
[----:B------:R-:W-:-:S04]  /*4840*/  FFMA R19, R22, R21, R23 ;  /* 0x0000001516137223 */ /* 0x000fc80000000017 */
[----:B------:R-:W-:-:S04]  /*4850*/  FFMA R19, R4, R19, R21 ;  /* 0x0000001304137223 */ /* 0x000fc80000000015 */
[----:B------:R-:W-:-:S04]  /*4860*/  FFMA R22, R22, R19, R23 ;  /* 0x0000001316167223 */ /* 0x000fc80000000017 */
[----:B------:R-:W-:-:S05]  /*4870*/  FFMA R21, R4, R22, R19 ;  /* 0x0000001604157223 */ /* 0x000fca0000000013 */
[----:B------:R-:W-:-:S04]  /*4880*/  SHF.R.U32.HI R15, RZ, 0x17, R21 ;  /* 0x00000017ff0f7819 */ /* 0x000fc80000011615 */
[----:B------:R-:W-:-:S04]  /*4890*/  LOP3.LUT R15, R15, 0xff, RZ, 0xc0, !PT ;  /* 0x000000ff0f0f7812 */ /* 0x000fc800078ec0ff */
[----:B------:R-:W-:-:S04]  /*48a0*/  IADD3 R15, PT, PT, R15, R24, RZ ;  /* 0x000000180f0f7210 */ /* 0x000fc80007ffe0ff */
[----:B------:R-:W-:-:S04]  /*48b0*/  IADD3 R23, PT, PT, R15, -0x1, RZ ;  /* 0xffffffff0f177810 */ /* 0x000fc80007ffe0ff */
[----:B------:R-:W-:-:S13]  /*48c0*/  ISETP.GE.U32.AND P0, PT, R23, 0xfe, PT ;  /* 0x000000fe1700780c */ /* 0x000fda0003f06070 */
[----:B------:R-:W-:Y:S05]  /*48d0*/  @!P0 BRA `(.L_x_70) ;  /* 0x0000000000808947 */ /* 0x000fea0003800000 */
[----:B------:R-:W-:-:S13]  /*48e0*/  ISETP.GT.AND P0, PT, R15, 0xfe, PT ;  /* 0x000000fe0f00780c */ /* 0x000fda0003f04270 */
[----:B------:R-:W-:Y:S05]  /*48f0*/  @P0 BRA `(.L_x_71) ;  /* 0x00000000006c0947 */ /* 0x000fea0003800000 */
[----:B------:R-:W-:-:S13]  /*4900*/  ISETP.GE.AND P0, PT, R15, 0x1, PT ;  /* 0x000000010f00780c */ /* 0x000fda0003f06270 */
[----:B------:R-:W-:Y:S05]  /*4910*/  @P0 BRA `(.L_x_72) ;  /* 0x0000000000740947 */ /* 0x000fea0003800000 */
[----:B------:R-:W-:Y:S02]  /*4920*/  ISETP.GE.AND P0, PT, R15, -0x18, PT ;  /* 0xffffffe80f00780c */ /* 0x000fe40003f06270 */
[----:B------:R-:W-:-:S11]  /*4930*/  LOP3.LUT R21, R21, 0x80000000, RZ, 0xc0, !PT ;  /* 0x8000000015157812 */ /* 0x000fd600078ec0ff */
[----:B------:R-:W-:Y:S05]  /*4940*/  @!P0 BRA `(.L_x_72) ;  /* 0x0000000000688947 */ /* 0x000fea0003800000 */
[CCC-:B------:R-:W-:Y:S01]  /*4950*/  FFMA.RZ R23, R4.reuse, R22.reuse, R19.reuse ;  /* 0x0000001604177223 */ /* 0x1c0fe2000000c013 */
[CCC-:B------:R-:W-:Y:S01]  /*4960*/  FFMA.RP R24, R4.reuse, R22.reuse, R19.reuse ;  /* 0x0000001604187223 */ /* 0x1c0fe20000008013 */
[----:B------:R-:W-:Y:S01]  /*4970*/  FFMA.RM R19, R4, R22, R19 ;  /* 0x0000001604137223 */ /* 0x000fe20000004013 */
[----:B------:R-:W-:Y:S02]  /*4980*/  IADD3 R4, PT, PT, R15, 0x20, RZ ;  /* 0x000000200f047810 */ /* 0x000fe40007ffe0ff */
[----:B------:R-:W-:Y:S02]  /*4990*/  LOP3.LUT R23, R23, 0x7fffff, RZ, 0xc0, !PT ;  /* 0x007fffff17177812 */ /* 0x000fe400078ec0ff */
[----:B------:R-:W-:Y:S02]  /*49a0*/  ISETP.NE.AND P2, PT, R15, RZ, PT ;  /* 0x000000ff0f00720c */ /* 0x000fe40003f45270 */
[----:B------:R-:W-:Y:S02]  /*49b0*/  LOP3.LUT R23, R23, 0x800000, RZ, 0xfc, !PT ;  /* 0x0080000017177812 */ /* 0x000fe400078efcff */
[----:B------:R-:W-:-:S02]  /*49c0*/  ISETP.NE.AND P1, PT, R15, RZ, PT ;  /* 0x000000ff0f00720c */ /* 0x000fc40003f25270 */
[----:B------:R-:W-:Y:S02]  /*49d0*/  IADD3 R15, PT, PT, -R15, RZ, RZ ;  /* 0x000000ff0f0f7210 */ /* 0x000fe40007ffe1ff */
[----:B------:R-:W-:Y:S02]  /*49e0*/  SHF.L.U32 R4, R23, R4, RZ ;  /* 0x0000000417047219 */ /* 0x000fe400000006ff */
[----:B------:R-:W-:Y:S02]  /*49f0*/  FSETP.NEU.FTZ.AND P0, PT, R24, R19, PT ;  /* 0x000000131800720b */ /* 0x000fe40003f1d000 */
[----:B------:R-:W-:Y:S02]  /*4a00*/  SEL R22, R15, RZ, P2 ;  /* 0x000000ff0f167207 */ /* 0x000fe40001000000 */
[----:B------:R-:W-:Y:S02]  /*4a10*/  ISETP.NE.AND P1, PT, R4, RZ, P1 ;  /* 0x000000ff0400720c */ /* 0x000fe40000f25270 */
[----:B------:R-:W-:-:S02]  /*4a20*/  SHF.R.U32.HI R23, RZ, R22, R23 ;  /* 0x00000016ff177219 */ /* 0x000fc40000011617 */
[----:B------:R-:W-:Y:S02]  /*4a30*/  PLOP3.LUT P0, PT, P0, P1, PT, 0xf8, 0x8f ;  /* 0x00000000008f781c */ /* 0x000fe40000703f70 */
[----:B------:R-:W-:Y:S02]  /*4a40*/  SHF.R.U32.HI R15, RZ, 0x1, R23 ;  /* 0x00000001ff0f7819 */ /* 0x000fe40000011617 */
[----:B------:R-:W-:-:S04]  /*4a50*/  SEL R4, RZ, 0x1, !P0 ;  /* 0x00000001ff047807 */ /* 0x000fc80004000000 */
[----:B------:R-:W-:-:S04]  /*4a60*/  LOP3.LUT R4, R4, 0x1, R15, 0xf8, !PT ;  /* 0x0000000104047812 */ /* 0x000fc800078ef80f */
[----:B------:R-:W-:-:S04]  /*4a70*/  LOP3.LUT R4, R4, R23, RZ, 0xc0, !PT ;  /* 0x0000001704047212 */ /* 0x000fc800078ec0ff */
[----:B------:R-:W-:-:S04]  /*4a80*/  IADD3 R4, PT, PT, R15, R4, RZ ;  /* 0x000000040f047210 */ /* 0x000fc80007ffe0ff */
[----:B------:R-:W-:Y:S01]  /*4a90*/  LOP3.LUT R21, R4, R21, RZ, 0xfc, !PT ;  /* 0x0000001504157212 */ /* 0x000fe200078efcff */
[----:B------:R-:W-:Y:S06]  /*4aa0*/  BRA `(.L_x_72) ;  /* 0x0000000000107947 */ /* 0x000fec0003800000 */
.L_x_71:
[----:B------:R-:W-:-:S04]  /*4ab0*/  LOP3.LUT R21, R21, 0x80000000, RZ, 0xc0, !PT ;  /* 0x8000000015157812 */ /* 0x000fc800078ec0ff */
[----:B------:R-:W-:Y:S01]  /*4ac0*/  LOP3.LUT R21, R21, 0x7f800000, RZ, 0xfc, !PT ;  /* 0x7f80000015157812 */ /* 0x000fe200078efcff */
[----:B------:R-:W-:Y:S06]  /*4ad0*/  BRA `(.L_x_72) ;  /* 0x0000000000047947 */ /* 0x000fec0003800000 */
.L_x_70:
[----:B------:R-:W-:-:S07]  /*4ae0*/  LEA R21, R24, R21, 0x17 ;  /* 0x0000001518157211 */ /* 0x000fce00078eb8ff */
.L_x_72:
[----:B------:R-:W-:Y:S01]  /*4af0*/  MOV R15, R21 ;  /* 0x00000015000f7202 */ /* 0x000fe20000000f00 */
[----:B------:R-:W-:Y:S06]  /*4b00*/  BRA `(.L_x_73) ;  /* 0x0000000000207947 */ /* 0x000fec0003800000 */
.L_x_69:
[----:B------:R-:W-:-:S04]  /*4b10*/  LOP3.LUT R4, R4, 0x80000000, R23, 0x48, !PT ;  /* 0x8000000004047812 */ /* 0x000fc800078e4817 */
[----:B------:R-:W-:Y:S01]  /*4b20*/  LOP3.LUT R15, R4, 0x7f800000, RZ, 0xfc, !PT ;  /* 0x7f800000040f7812 */ /* 0x000fe200078efcff */
[----:B------:R-:W-:Y:S06]  /*4b30*/  BRA `(.L_x_73) ;  /* 0x0000000000147947 */ /* 0x000fec0003800000 */
.L_x_68:
[----:B------:R-:W-:Y:S01]  /*4b40*/  LOP3.LUT R15, R4, 0x80000000, R23, 0x48, !PT ;  /* 0x80000000040f7812 */ /* 0x000fe200078e4817 */
[----:B------:R-:W-:Y:S06]  /*4b50*/  BRA `(.L_x_73) ;  /* 0x00000000000c7947 */ /* 0x000fec0003800000 */
.L_x_67:
[----:B------:R-:W0:Y:S01]  /*4b60*/  MUFU.RSQ R15, -QNAN ;  /* 0xffc00000000f7908 */ /* 0x000e220000001400 */
[----:B------:R-:W-:Y:S05]  /*4b70*/  BRA `(.L_x_73) ;  /* 0x0000000000047947 */ /* 0x000fea0003800000 */
.L_x_66:
[----:B------:R-:W-:-:S07]  /*4b80*/  FADD.FTZ R15, R23, R11 ;  /* 0x0000000b170f7221 */ /* 0x000fce0000010000 */
.L_x_73:
[----:B------:R-:W-:-:S04]  /*4b90*/  HFMA2 R21, -RZ, RZ, 0, 0 ;  /* 0x00000000ff157431 */ /* 0x000fc800000001ff */
[----:B0-----:R-:W-:Y:S05]  /*4ba0*/  RET.REL.NODEC R20 `(_Z23standardAttentionKernelPfS_S_S_iiiii) ;  /* 0xffffffb414147950 */ /* 0x001fea0003c3ffff */
.L_x_74:
[----:B------:R-:W-:-:S00]  /*4bb0*/  BRA `(.L_x_74) ;  /* 0xfffffffc00fc7947 */ /* 0x000fc0000383ffff */
[----:B------:R-:W-:-:S00]  /*4bc0*/  NOP ;  /* 0x0000000000007918 */ /* 0x000fc00000000000 */
        /* <DEDUP_REMOVED lines=11> */
.L_x_132:


//--------------------- .text._Z21sparseAttentionKernelPfS_S_S_PiS0_iiiiii --------------------------
	.section	.text._Z21sparseAttentionKernelPfS_S_S_PiS0_iiiiii,"ax",@progbits
	.align	128
        .global         _Z21sparseAttentionKernelPfS_S_S_PiS0_iiiiii
        .type           _Z21sparseAttentionKernelPfS_S_S_PiS0_iiiiii,@function
        .size           _Z21sparseAttentionKernelPfS_S_S_PiS0_iiiiii,(.L_x_134 - _Z21sparseAttentionKernelPfS_S_S_PiS0_iiiiii)
        .other          _Z21sparseAttentionKernelPfS_S_S_PiS0_iiiiii,@"STO_CUDA_ENTRY STV_DEFAULT"
_Z21sparseAttentionKernelPfS_S_S_PiS0_iiiiii:
.text._Z21sparseAttentionKernelPfS_S_S_PiS0_iiiiii:
        /* <DEDUP_REMOVED lines=11> */
[----:B------:R-:W0:Y:S01]  /*00b0*/  LDC.64 R2, c[0x0][0x3a8] ;  /* 0x0000ea00ff027b82 */ /* 0x000e220000000a00 */
[----:B------:R-:W1:Y:S01]  /*00c0*/  LDCU.64 UR6, c[0x0][0x358] ;  /* 0x00006b00ff0677ac */ /* 0x000e620008000a00 */
[----:B------:R-:W-:Y:S01]  /*00d0*/  IMAD R13, R13, UR4, RZ ;  /* 0x000000040d0d7c24 */ /* 0x000fe2000f8e02ff */
[----:B------:R-:W2:Y:S04]  /*00e0*/  LDCU UR4, c[0x0][0x3c4] ;  /* 0x00007880ff0477ac */ /* 0x000ea80008000800 */
[----:B------:R-:W-:Y:S01]  /*00f0*/  IADD3 R9, PT, PT, R13, UR5, RZ ;  /* 0x000000050d097c10 */ /* 0x000fe2000fffe0ff */
[----:B------:R-:W3:Y:S04]  /*0100*/  LDC.64 R4, c[0x0][0x3b8] ;  /* 0x0000ee00ff047b82 */ /* 0x000ee80000000a00 */
[----:B0-----:R-:W-:-:S06]  /*0110*/  IMAD.WIDE.U32 R2, R9, 0x4, R2 ;  /* 0x0000000409027825 */ /* 0x001fcc00078e0002 */
[----:B-1----:R-:W4:Y:S01]  /*0120*/  LDG.E R3, desc[UR6][R2.64] ;  /* 0x0000000602037981 */ /* 0x002f22000c1e1900 */
[----:B--2---:R-:W-:Y:S02]  /*0130*/  IMAD R9, R9, UR4, RZ ;  /* 0x0000000409097c24 */ /* 0x004fe4000f8e02ff */
[----:B------:R-:W-:Y:S02]  /*0140*/  IMAD.MOV.U32 R10, RZ, RZ, -0x800000 ;  /* 0xff800000ff0a7424 */ /* 0x000fe400078e00ff */
[----:B---3--:R-:W-:Y:S01]  /*0150*/  IMAD R8, R13, R5, RZ ;  /* 0x000000050d087224 */ /* 0x008fe200078e02ff */
[----:B----4-:R-:W-:-:S13]  /*0160*/  ISETP.GE.AND P0, PT, R3, 0x1, PT ;  /* 0x000000010300780c */ /* 0x010fda0003f06270 */
[----:B------:R-:W-:Y:S05]  /*0170*/  @!P0 BRA `(.L_x_75) ;  /* 0x0000001400448947 */ /* 0x000fea0003800000 */
[----:B------:R-:W-:Y:S02]  /*0180*/  ISETP.GE.AND P0, PT, R4, 0x1, PT ;  /* 0x000000010400780c */ /* 0x000fe40003f06270 */
[----:B------:R-:W-:-:S11]  /*0190*/  I2FP.F32.S32 R11, R4 ;  /* 0x00000004000b7245 */ /* 0x000fd60000201400 */
[----:B------:R-:W-:Y:S05]  /*01a0*/  @!P0 BRA `(.L_x_76) ;  /* 0x0000000c00008947 */ /* 0x000fea0003800000 */
[----:B------:R-:W-:Y:S02]  /*01b0*/  IMAD R13, R13, R4, RZ ;  /* 0x000000040d0d7224 */ /* 0x000fe400078e02ff */
[----:B------:R-:W-:Y:S01]  /*01c0*/  HFMA2 R2, -RZ, RZ, 0, 0 ;  /* 0x00000000ff027431 */ /* 0x000fe200000001ff */
[C---:B------:R-:W-:Y:S02]  /*01d0*/  LOP3.LUT R6, R4.reuse, 0xf, RZ, 0xc0, !PT ;  /* 0x0000000f04067812 */ /* 0x040fe400078ec0ff */
[C---:B------:R-:W-:Y:S01]  /*01e0*/  LOP3.LUT R5, R4.reuse, 0x7, RZ, 0xc0, !PT ;  /* 0x0000000704057812 */ /* 0x040fe200078ec0ff */
[----:B------:R-:W-:Y:S01]  /*01f0*/  IMAD R7, R4, UR5, R13 ;  /* 0x0000000504077c24 */ /* 0x000fe2000f8e020d */
[----:B------:R-:W-:-:S07]  /*0200*/  MOV R10, 0xff800000 ;  /* 0xff800000000a7802 */ /* 0x000fce0000000f00 */
.L_x_86:
[----:B0-----:R-:W0:Y:S01]  /*0210*/  LDC.64 R14, c[0x0][0x3a0] ;  /* 0x0000e800ff0e7b82 */ /* 0x001e220000000a00 */
[----:B------:R-:W-:Y:S01]  /*0220*/  IMAD.IADD R17, R9, 0x1, R2 ;  /* 0x0000000109117824 */ /* 0x000fe200078e0202 */
[----:B------:R-:W1:Y:S03]  /*0230*/  LDCU UR4, c[0x0][0x3b4] ;  /* 0x00007680ff0477ac */ /* 0x000e660008000800 */
[----:B0-----:R-:W-:-:S06]  /*0240*/  IMAD.WIDE R14, R17, 0x4, R14 ;  /* 0x00000004110e7825 */ /* 0x001fcc00078e020e */
[----:B------:R-:W1:Y:S02]  /*0250*/  LDG.E R14, desc[UR6][R14.64] ;  /* 0x000000060e0e7981 */ /* 0x000e64000c1e1900 */
[----:B-1----:R-:W-:-:S04]  /*0260*/  ISETP.GE.AND P0, PT, R14, UR4, PT ;  /* 0x000000040e007c0c */ /* 0x002fc8000bf06270 */
[----:B------:R-:W-:-:S13]  /*0270*/  ISETP.LT.OR P0, PT, R14, RZ, P0 ;  /* 0x000000ff0e00720c */ /* 0x000fda0000701670 */
[----:B------:R-:W-:Y:S05]  /*0280*/  @P0 BRA `(.L_x_77) ;  /* 0x0000000800b80947 */ /* 0x000fea0003800000 */
[----:B------:R-:W0:Y:S01]  /*0290*/  LDC R0, c[0x0][0x3b8] ;  /* 0x0000ee00ff007b82 */ /* 0x000e220000000800 */
[----:B------:R-:W-:Y:S01]  /*02a0*/  HFMA2 R12, -RZ, RZ, 0, 0 ;  /* 0x00000000ff0c7431 */ /* 0x000fe200000001ff */
[----:B------:R-:W-:Y:S02]  /*02b0*/  MOV R23, RZ ;  /* 0x000000ff00177202 */ /* 0x000fe40000000f00 */
[----:B0-----:R-:W-:Y:S01]  /*02c0*/  ISETP.GE.U32.AND P0, PT, R0, 0x10, PT ;  /* 0x000000100000780c */ /* 0x001fe20003f06070 */
[----:B------:R-:W-:-:S12]  /*02d0*/  IMAD R4, R14, R0, R13 ;  /* 0x000000000e047224 */ /* 0x000fd800078e020d */
[----:B------:R-:W-:Y:S05]  /*02e0*/  @!P0 BRA `(.L_x_78) ;  /* 0x0000000000f48947 */ /* 0x000fea0003800000 */
[----:B------:R-:W-:Y:S01]  /*02f0*/  IMAD.MOV.U32 R23, RZ, RZ, RZ ;  /* 0x000000ffff177224 */ /* 0x000fe200078e00ff */
[----:B------:R-:W-:-:S06]  /*0300*/  UMOV UR4, URZ ;  /* 0x000000ff00047c82 */ /* 0x000fcc0008000000 */
.L_x_79:
[----:B------:R-:W0:Y:S01]  /*0310*/  LDC.64 R16, c[0x0][0x380] ;  /* 0x0000e000ff107b82 */ /* 0x000e220000000a00 */
[----:B------:R-:W-:Y:S02]  /*0320*/  IADD3 R19, PT, PT, R7, UR4, RZ ;  /* 0x0000000407137c10 */ /* 0x000fe4000fffe0ff */
[----:B------:R-:W-:-:S05]  /*0330*/  IADD3 R21, PT, PT, R4, UR4, RZ ;  /* 0x0000000404157c10 */ /* 0x000fca000fffe0ff */
[----:B------:R-:W1:Y:S01]  /*0340*/  LDC.64 R14, c[0x0][0x388] ;  /* 0x0000e200ff0e7b82 */ /* 0x000e620000000a00 */
[----:B0-----:R-:W-:-:S05]  /*0350*/  IMAD.WIDE R16, R19, 0x4, R16 ;  /* 0x0000000413107825 */ /* 0x001fca00078e0210 */
[----:B------:R-:W2:Y:S01]  /*0360*/  LDG.E R18, desc[UR6][R16.64] ;  /* 0x0000000610127981 */ /* 0x000ea2000c1e1900 */
[----:B-1----:R-:W-:-:S03]  /*0370*/  IMAD.WIDE R14, R21, 0x4, R14 ;  /* 0x00000004150e7825 */ /* 0x002fc600078e020e */
[----:B------:R-:W3:Y:S04]  /*0380*/  LDG.E R25, desc[UR6][R16.64+0x4] ;  /* 0x0000040610197981 */ /* 0x000ee8000c1e1900 */
[----:B------:R-:W2:Y:S04]  /*0390*/  LDG.E R20, desc[UR6][R14.64] ;  /* 0x000000060e147981 */ /* 0x000ea8000c1e1900 */
[----:B------:R-:W3:Y:S04]  /*03a0*/  LDG.E R22, desc[UR6][R14.64+0x4] ;  /* 0x000004060e167981 */ /* 0x000ee8000c1e1900 */
[----:B------:R-:W4:Y:S04]  /*03b0*/  LDG.E R12, desc[UR6][R16.64+0x8] ;  /* 0x00000806100c7981 */ /* 0x000f28000c1e1900 */
[----:B------:R-:W4:Y:S04]  /*03c0*/  LDG.E R19, desc[UR6][R14.64+0x8] ;  /* 0x000008060e137981 */ /* 0x000f28000c1e1900 */
[----:B------:R-:W5:Y:S04]  /*03d0*/  LDG.E R21, desc[UR6][R14.64+0xc] ;  /* 0x00000c060e157981 */ /* 0x000f68000c1e1900 */
[----:B------:R-:W5:Y:S04]  /*03e0*/  LDG.E R24, desc[UR6][R16.64+0x20] ;  /* 0x0000200610187981 */ /* 0x000f68000c1e1900 */
[----:B------:R-:W5:Y:S01]  /*03f0*/  LDG.E R26, desc[UR6][R14.64+0x3c] ;  /* 0x00003c060e1a7981 */ /* 0x000f62000c1e1900 */
[----:B--2---:R-:W-:-:S03]  /*0400*/  FFMA R20, R18, R20, R23 ;  /* 0x0000001412147223 */ /* 0x004fc60000000017 */
[----:B------:R-:W5:Y:S01]  /*0410*/  LDG.E R18, desc[UR6][R16.64+0xc] ;  /* 0x00000c0610127981 */ /* 0x000f62000c1e1900 */
[----:B---3--:R-:W-:-:S03]  /*0420*/  FFMA R27, R25, R22, R20 ;  /* 0x00000016191b7223 */ /* 0x008fc60000000014 */
[----:B------:R-:W2:Y:S04]  /*0430*/  LDG.E R22, desc[UR6][R16.64+0x10] ;  /* 0x0000100610167981 */ /* 0x000ea8000c1e1900 */
[----:B------:R-:W2:Y:S04]  /*0440*/  LDG.E R25, desc[UR6][R14.64+0x10] ;  /* 0x000010060e197981 */ /* 0x000ea8000c1e1900 */
[----:B------:R-:W3:Y:S04]  /*0450*/  LDG.E R20, desc[UR6][R16.64+0x14] ;  /* 0x0000140610147981 */ /* 0x000ee8000c1e1900 */
[----:B------:R-:W3:Y:S01]  /*0460*/  LDG.E R23, desc[UR6][R14.64+0x14] ;  /* 0x000014060e177981 */ /* 0x000ee2000c1e1900 */
[----:B----4-:R-:W-:-:S03]  /*0470*/  FFMA R27, R12, R19, R27 ;  /* 0x000000130c1b7223 */ /* 0x010fc6000000001b */
[----:B------:R-:W4:Y:S04]  /*0480*/  LDG.E R19, desc[UR6][R16.64+0x18] ;  /* 0x0000180610137981 */ /* 0x000f28000c1e1900 */
[----:B------:R-:W4:Y:S01]  /*0490*/  LDG.E R12, desc[UR6][R14.64+0x18] ;  /* 0x000018060e0c7981 */ /* 0x000f22000c1e1900 */
[----:B-----5:R-:W-:-:S03]  /*04a0*/  FFMA R21, R18, R21, R27 ;  /* 0x0000001512157223 */ /* 0x020fc6000000001b */
[----:B------:R-:W5:Y:S04]  /*04b0*/  LDG.E R18, desc[UR6][R16.64+0x1c] ;  /* 0x00001c0610127981 */ /* 0x000f68000c1e1900 */
[----:B------:R-:W5:Y:S01]  /*04c0*/  LDG.E R27, desc[UR6][R14.64+0x20] ;  /* 0x000020060e1b7981 */ /* 0x000f62000c1e1900 */
[----:B--2---:R-:W-:-:S03]  /*04d0*/  FFMA R25, R22, R25, R21 ;  /* 0x0000001916197223 */ /* 0x004fc60000000015 */
[----:B------:R-:W5:Y:S01]  /*04e0*/  LDG.E R21, desc[UR6][R14.64+0x1c] ;  /* 0x00001c060e157981 */ /* 0x000f62000c1e1900 */
[----:B---3--:R-:W-:-:S03]  /*04f0*/  FFMA R22, R20, R23, R25 ;  /* 0x0000001714167223 */ /* 0x008fc60000000019 */
[----:B------:R-:W2:Y:S04]  /*0500*/  LDG.E R20, desc[UR6][R16.64+0x24] ;  /* 0x0000240610147981 */ /* 0x000ea8000c1e1900 */
[----:B------:R-:W2:Y:S01]  /*0510*/  LDG.E R23, desc[UR6][R14.64+0x24] ;  /* 0x000024060e177981 */ /* 0x000ea2000c1e1900 */
[----:B----4-:R-:W-:-:S03]  /*0520*/  FFMA R19, R19, R12, R22 ;  /* 0x0000000c13137223 */ /* 0x010fc60000000016 */
[----:B------:R-:W3:Y:S04]  /*0530*/  LDG.E R22, desc[UR6][R16.64+0x28] ;  /* 0x0000280610167981 */ /* 0x000ee8000c1e1900 */
[----:B------:R-:W3:Y:S04]  /*0540*/  LDG.E R25, desc[UR6][R14.64+0x28] ;  /* 0x000028060e197981 */ /* 0x000ee8000c1e1900 */
[----:B------:R-:W4:Y:S01]  /*0550*/  LDG.E R12, desc[UR6][R16.64+0x2c] ;  /* 0x00002c06100c7981 */ /* 0x000f22000c1e1900 */
[----:B-----5:R-:W-:-:S03]  /*0560*/  FFMA R19, R18, R21, R19 ;  /* 0x0000001512137223 */ /* 0x020fc60000000013 */
[----:B------:R-:W5:Y:S01]  /*0570*/  LDG.E R21, desc[UR6][R16.64+0x30] ;  /* 0x0000300610157981 */ /* 0x000f62000c1e1900 */
[----:B------:R-:W-:-:S03]  /*0580*/  FFMA R27, R24, R27, R19 ;  /* 0x0000001b181b7223 */ /* 0x000fc60000000013 */
[----:B------:R-:W4:Y:S04]  /*0590*/  LDG.E R19, desc[UR6][R14.64+0x2c] ;  /* 0x00002c060e137981 */ /* 0x000f28000c1e1900 */
[----:B------:R-:W5:Y:S01]  /*05a0*/  LDG.E R18, desc[UR6][R14.64+0x30] ;  /* 0x000030060e127981 */ /* 0x000f62000c1e1900 */
[----:B--2---:R-:W-:-:S03]  /*05b0*/  FFMA R23, R20, R23, R27 ;  /* 0x0000001714177223 */ /* 0x004fc6000000001b */
[----:B------:R-:W2:Y:S04]  /*05c0*/  LDG.E R20, desc[UR6][R16.64+0x38] ;  /* 0x0000380610147981 */ /* 0x000ea8000c1e1900 */
[----:B------:R-:W2:Y:S01]  /*05d0*/  LDG.E R24, desc[UR6][R16.64+0x3c] ;  /* 0x00003c0610187981 */ /* 0x000ea2000c1e1900 */
[----:B---3--:R-:W-:-:S03]  /*05e0*/  FFMA R27, R22, R25, R23 ;  /* 0x00000019161b7223 */ /* 0x008fc60000000017 */
[----:B------:R-:W3:Y:S04]  /*05f0*/  LDG.E R25, desc[UR6][R16.64+0x34] ;  /* 0x0000340610197981 */ /* 0x000ee8000c1e1900 */
[----:B------:R-:W3:Y:S04]  /*0600*/  LDG.E R22, desc[UR6][R14.64+0x34] ;  /* 0x000034060e167981 */ /* 0x000ee8000c1e1900 */
[----:B------:R-:W2:Y:S01]  /*0610*/  LDG.E R23, desc[UR6][R14.64+0x38] ;  /* 0x000038060e177981 */ /* 0x000ea2000c1e1900 */
[----:B------:R-:W-:Y:S01]  /*0620*/  UIADD3 UR4, UPT, UPT, UR4, 0x10, URZ ;  /* 0x0000001004047890 */ /* 0x000fe2000fffe0ff */
[----:B----4-:R-:W-:-:S04]  /*0630*/  FFMA R12, R12, R19, R27 ;  /* 0x000000130c0c7223 */ /* 0x010fc8000000001b */
[----:B-----5:R-:W-:Y:S01]  /*0640*/  FFMA R12, R21, R18, R12 ;  /* 0x00000012150c7223 */ /* 0x020fe2000000000c */
[----:B------:R-:W-:-:S04]  /*0650*/  LOP3.LUT R18, R0, 0x7ffffff0, RZ, 0xc0, !PT ;  /* 0x7ffffff000127812 */ /* 0x000fc800078ec0ff */
[----:B------:R-:W-:Y:S01]  /*0660*/  ISETP.NE.AND P0, PT, R18, UR4, PT ;  /* 0x0000000412007c0c */ /* 0x000fe2000bf05270 */
[----:B---3--:R-:W-:-:S04]  /*0670*/  FFMA R25, R25, R22, R12 ;  /* 0x0000001619197223 */ /* 0x008fc8000000000c */
[----:B--2---:R-:W-:-:S04]  /*0680*/  FFMA R23, R20, R23, R25 ;  /* 0x0000001714177223 */ /* 0x004fc80000000019 */
[----:B------:R-:W-:-:S04]  /*0690*/  FFMA R23, R24, R26, R23 ;  /* 0x0000001a18177223 */ /* 0x000fc80000000017 */
[----:B------:R-:W-:Y:S05]  /*06a0*/  @P0 BRA `(.L_x_79) ;  /* 0xfffffffc00180947 */ /* 0x000fea000383ffff */
[----:B------:R-:W-:-:S07]  /*06b0*/  IMAD.MOV.U32 R12, RZ, RZ, R18 ;  /* 0x000000ffff0c7224 */ /* 0x000fce00078e0012 */
.L_x_78:
[----:B------:R-:W-:-:S13]  /*06c0*/  ISETP.NE.AND P0, PT, R6, RZ, PT ;  /* 0x000000ff0600720c */ /* 0x000fda0003f05270 */
[----:B------:R-:W-:Y:S05]  /*06d0*/  @!P0 BRA `(.L_x_80) ;  /* 0x00000004003c8947 */ /* 0x000fea0003800000 */
[----:B------:R-:W-:Y:S02]  /*06e0*/  IADD3 R14, PT, PT, R6, -0x1, RZ ;  /* 0xffffffff060e7810 */ /* 0x000fe40007ffe0ff */
[----:B------:R-:W-:Y:S02]  /*06f0*/  ISETP.NE.AND P1, PT, R5, RZ, PT ;  /* 0x000000ff0500720c */ /* 0x000fe40003f25270 */
[----:B------:R-:W-:-:S13]  /*0700*/  ISETP.GE.U32.AND P0, PT, R14, 0x7, PT ;  /* 0x000000070e00780c */ /* 0x000fda0003f06070 */
[----:B------:R-:W-:Y:S05]  /*0710*/  @!P0 BRA `(.L_x_81) ;  /* 0x00000000007c8947 */ /* 0x000fea0003800000 */
[----:B------:R-:W0:Y:S01]  /*0720*/  LDC.64 R16, c[0x0][0x380] ;  /* 0x0000e000ff107b82 */ /* 0x000e220000000a00 */
[----:B------:R-:W-:Y:S01]  /*0730*/  IADD3 R19, PT, PT, R7, R12, RZ ;  /* 0x0000000c07137210 */ /* 0x000fe20007ffe0ff */
[----:B------:R-:W-:-:S06]  /*0740*/  IMAD.IADD R21, R4, 0x1, R12 ;  /* 0x0000000104157824 */ /* 0x000fcc00078e020c */
[----:B------:R-:W1:Y:S01]  /*0750*/  LDC.64 R14, c[0x0][0x388] ;  /* 0x0000e200ff0e7b82 */ /* 0x000e620000000a00 */
[----:B0-----:R-:W-:-:S05]  /*0760*/  IMAD.WIDE R16, R19, 0x4, R16 ;  /* 0x0000000413107825 */ /* 0x001fca00078e0210 */
[----:B------:R-:W2:Y:S01]  /*0770*/  LDG.E R18, desc[UR6][R16.64] ;  /* 0x0000000610127981 */ /* 0x000ea2000c1e1900 */
[----:B-1----:R-:W-:-:S03]  /*0780*/  IMAD.WIDE R14, R21, 0x4, R14 ;  /* 0x00000004150e7825 */ /* 0x002fc600078e020e */
[----:B------:R-:W3:Y:S04]  /*0790*/  LDG.E R25, desc[UR6][R16.64+0x8] ;  /* 0x0000080610197981 */ /* 0x000ee8000c1e1900 */
[----:B------:R-:W2:Y:S04]  /*07a0*/  LDG.E R19, desc[UR6][R14.64] ;  /* 0x000000060e137981 */ /* 0x000ea8000c1e1900 */
[----:B------:R-:W4:Y:S04]  /*07b0*/  LDG.E R21, desc[UR6][R16.64+0x4] ;  /* 0x0000040610157981 */ /* 0x000f28000c1e1900 */
[----:B------:R-:W4:Y:S04]  /*07c0*/  LDG.E R20, desc[UR6][R14.64+0x4] ;  /* 0x000004060e147981 */ /* 0x000f28000c1e1900 */
[----:B------:R-:W3:Y:S04]  /*07d0*/  LDG.E R22, desc[UR6][R14.64+0x8] ;  /* 0x000008060e167981 */ /* 0x000ee8000c1e1900 */
[----:B------:R-:W5:Y:S04]  /*07e0*/  LDG.E R27, desc[UR6][R14.64+0x10] ;  /* 0x000010060e1b7981 */ /* 0x000f68000c1e1900 */
[----:B------:R-:W5:Y:S04]  /*07f0*/  LDG.E R24, desc[UR6][R14.64+0x14] ;  /* 0x000014060e187981 */ /* 0x000f68000c1e1900 */
[----:B------:R-:W5:Y:S01]  /*0800*/  LDG.E R26, desc[UR6][R14.64+0x1c] ;  /* 0x00001c060e1a7981 */ /* 0x000f62000c1e1900 */
[----:B--2---:R-:W-:-:S03]  /*0810*/  FFMA R18, R18, R19, R23 ;  /* 0x0000001312127223 */ /* 0x004fc60000000017 */
[----:B------:R-:W2:Y:S04]  /*0820*/  LDG.E R19, desc[UR6][R14.64+0xc] ;  /* 0x00000c060e137981 */ /* 0x000ea8000c1e1900 */
[----:B------:R-:W5:Y:S01]  /*0830*/  LDG.E R23, desc[UR6][R16.64+0x1c] ;  /* 0x00001c0610177981 */ /* 0x000f62000c1e1900 */
[----:B----4-:R-:W-:-:S03]  /*0840*/  FFMA R20, R21, R20, R18 ;  /* 0x0000001415147223 */ /* 0x010fc60000000012 */
[----:B------:R-:W2:Y:S01]  /*0850*/  LDG.E R18, desc[UR6][R16.64+0xc] ;  /* 0x00000c0610127981 */ /* 0x000ea2000c1e1900 */
[----:B---3--:R-:W-:-:S03]  /*0860*/  FFMA R29, R25, R22, R20 ;  /* 0x00000016191d7223 */ /* 0x008fc60000000014 */
[----:B------:R-:W5:Y:S04]  /*0870*/  LDG.E R22, desc[UR6][R16.64+0x10] ;  /* 0x0000100610167981 */ /* 0x000f68000c1e1900 */
[----:B------:R-:W3:Y:S04]  /*0880*/  LDG.E R21, desc[UR6][R16.64+0x14] ;  /* 0x0000140610157981 */ /* 0x000ee8000c1e1900 */
[----:B------:R-:W4:Y:S04]  /*0890*/  LDG.E R20, desc[UR6][R16.64+0x18] ;  /* 0x0000180610147981 */ /* 0x000f28000c1e1900 */
[----:B------:R-:W4:Y:S01]  /*08a0*/  LDG.E R25, desc[UR6][R14.64+0x18] ;  /* 0x000018060e197981 */ /* 0x000f22000c1e1900 */
[----:B------:R-:W-:Y:S01]  /*08b0*/  IADD3 R12, PT, PT, R12, 0x8, RZ ;  /* 0x000000080c0c7810 */ /* 0x000fe20007ffe0ff */
[----:B--2---:R-:W-:-:S04]  /*08c0*/  FFMA R19, R18, R19, R29 ;  /* 0x0000001312137223 */ /* 0x004fc8000000001d */
[----:B-----5:R-:W-:-:S04]  /*08d0*/  FFMA R22, R22, R27, R19 ;  /* 0x0000001b16167223 */ /* 0x020fc80000000013 */
[----:B---3--:R-:W-:-:S04]  /*08e0*/  FFMA R21, R21, R24, R22 ;  /* 0x0000001815157223 */ /* 0x008fc80000000016 */
[----:B----4-:R-:W-:-:S04]  /*08f0*/  FFMA R20, R20, R25, R21 ;  /* 0x0000001914147223 */ /* 0x010fc80000000015 */
[----:B------:R-:W-:-:S07]  /*0900*/  FFMA R23, R23, R26, R20 ;  /* 0x0000001a17177223 */ /* 0x000fce0000000014 */
.L_x_81:
[----:B------:R-:W-:Y:S05]  /*0910*/  @!P1 BRA `(.L_x_80) ;  /* 0x0000000000ac9947 */ /* 0x000fea0003800000 */
[----:B------:R-:W-:Y:S02]  /*0920*/  IADD3 R14, PT, PT, R5, -0x1, RZ ;  /* 0xffffffff050e7810 */ /* 0x000fe40007ffe0ff */
[----:B------:R-:W-:Y:S02]  /*0930*/  LOP3.LUT P1, RZ, R0, 0x3, RZ, 0xc0, !PT ;  /* 0x0000000300ff7812 */ /* 0x000fe4000782c0ff */
        /* <DEDUP_REMOVED lines=15> */
[----:B------:R-:W5:Y:S01]  /*0a30*/  LDG.E R24, desc[UR6][R14.64+0xc] ;  /* 0x00000c060e187981 */ /* 0x000f62000c1e1900 */
[----:B------:R-:W-:Y:S01]  /*0a40*/  IADD3 R12, PT, PT, R12, 0x4, RZ ;  /* 0x000000040c0c7810 */ /* 0x000fe20007ffe0ff */
[----:B--2---:R-:W-:-:S04]  /*0a50*/  FFMA R18, R18, R19, R23 ;  /* 0x0000001312127223 */ /* 0x004fc80000000017 */
[----:B----4-:R-:W-:-:S04]  /*0a60*/  FFMA R18, R21, R20, R18 ;  /* 0x0000001415127223 */ /* 0x010fc80000000012 */
[----:B---3--:R-:W-:-:S04]  /*0a70*/  FFMA R18, R25, R22, R18 ;  /* 0x0000001619127223 */ /* 0x008fc80000000012 */
[----:B-----5:R-:W-:-:S07]  /*0a80*/  FFMA R23, R27, R24, R18 ;  /* 0x000000181b177223 */ /* 0x020fce0000000012 */
.L_x_82:
[----:B------:R-:W-:Y:S05]  /*0a90*/  @!P1 BRA `(.L_x_80) ;  /* 0x00000000004c9947 */ /* 0x000fea0003800000 */
[----:B------:R-:W0:Y:S01]  /*0aa0*/  LDC.64 R14, c[0x0][0x380] ;  /* 0x0000e000ff0e7b82 */ /* 0x000e220000000a00 */
[----:B------:R-:W-:Y:S01]  /*0ab0*/  IADD3 R21, PT, PT, R4, R12, RZ ;  /* 0x0000000c04157210 */ /* 0x000fe20007ffe0ff */
[----:B------:R-:W-:-:S06]  /*0ac0*/  IMAD.IADD R19, R7, 0x1, R12 ;  /* 0x0000000107137824 */ /* 0x000fcc00078e020c */
[----:B------:R-:W1:Y:S01]  /*0ad0*/  LDC.64 R16, c[0x0][0x388] ;  /* 0x0000e200ff107b82 */ /* 0x000e620000000a00 */
[----:B0-----:R-:W-:-:S05]  /*0ae0*/  IMAD.WIDE R14, R19, 0x4, R14 ;  /* 0x00000004130e7825 */ /* 0x001fca00078e020e */
[----:B------:R-:W2:Y:S01]  /*0af0*/  LDG.E R4, desc[UR6][R14.64] ;  /* 0x000000060e047981 */ /* 0x000ea2000c1e1900 */
[----:B-1----:R-:W-:-:S05]  /*0b00*/  IMAD.WIDE R16, R21, 0x4, R16 ;  /* 0x0000000415107825 */ /* 0x002fca00078e0210 */
[----:B------:R-:W2:Y:S01]  /*0b10*/  LDG.E R12, desc[UR6][R16.64] ;  /* 0x00000006100c7981 */ /* 0x000ea2000c1e1900 */
[----:B------:R-:W-:-:S04]  /*0b20*/  LOP3.LUT R0, R0, 0x3, RZ, 0xc0, !PT ;  /* 0x0000000300007812 */ /* 0x000fc800078ec0ff */
[----:B------:R-:W-:Y:S01]  /*0b30*/  ISETP.NE.AND P0, PT, R0, 0x1, PT ;  /* 0x000000010000780c */ /* 0x000fe20003f05270 */
[----:B--2---:R-:W-:-:S12]  /*0b40*/  FFMA R23, R4, R12, R23 ;  /* 0x0000000c04177223 */ /* 0x004fd80000000017 */
        /* <DEDUP_REMOVED lines=8> */
.L_x_80:
[----:B------:R-:W-:Y:S01]  /*0bd0*/  IADD3 R4, PT, PT, R11, -0xd000000, RZ ;  /* 0xf30000000b047810 */ /* 0x000fe20007ffe0ff */
[----:B------:R0:W1:Y:S03]  /*0be0*/  MUFU.RSQ R0, R11 ;  /* 0x0000000b00007308 */ /* 0x0000660000001400 */
[----:B------:R-:W-:-:S13]  /*0bf0*/  ISETP.GT.U32.AND P0, PT, R4, 0x727fffff, PT ;  /* 0x727fffff0400780c */ /* 0x000fda0003f04070 */
[----:B0-----:R-:W-:Y:S05]  /*0c00*/  @!P0 BRA `(.L_x_83) ;  /* 0x0000000000108947 */ /* 0x001fea0003800000 */
[----:B------:R-:W-:-:S07]  /*0c10*/  MOV R14, 0xc30 ;  /* 0x00000c30000e7802 */ /* 0x000fce0000000f00 */
[----:B-1----:R-:W-:Y:S05]  /*0c20*/  CALL.REL.NOINC `($__internal_2_$__cuda_sm20_sqrt_rn_f32_slowpath) ;  /* 0x0000002000987944 */ /* 0x002fea0003c00000 */
[----:B------:R-:W-:Y:S01]  /*0c30*/  IMAD.MOV.U32 R4, RZ, RZ, R0 ;  /* 0x000000ffff047224 */ /* 0x000fe200078e0000 */
[----:B------:R-:W-:Y:S06]  /*0c40*/  BRA `(.L_x_84) ;  /* 0x0000000000107947 */ /* 0x000fec0003800000 */
.L_x_83:
[----:B-1----:R-:W-:Y:S01]  /*0c50*/  FMUL.FTZ R4, R11, R0 ;  /* 0x000000000b047220 */ /* 0x002fe20000410000 */
[----:B------:R-:W-:-:S03]  /*0c60*/  FMUL.FTZ R0, R0, 0.5 ;  /* 0x3f00000000007820 */ /* 0x000fc60000410000 */
[----:B------:R-:W-:-:S04]  /*0c70*/  FFMA R15, -R4, R4, R11 ;  /* 0x00000004040f7223 */ /* 0x000fc8000000010b */
[----:B------:R-:W-:-:S07]  /*0c80*/  FFMA R4, R15, R0, R4 ;  /* 0x000000000f047223 */ /* 0x000fce0000000004 */
.L_x_84:
[----:B------:R-:W0:Y:S08]  /*0c90*/  MUFU.RCP R15, R4 ;  /* 0x00000004000f7308 */ /* 0x000e300000001000 */
[----:B------:R-:W1:Y:S01]  /*0ca0*/  FCHK P0, R23, R4 ;  /* 0x0000000417007302 */ /* 0x000e620000000000 */
[----:B0-----:R-:W-:-:S04]  /*0cb0*/  FFMA R0, R15, -R4, 1 ;  /* 0x3f8000000f007423 */ /* 0x001fc80000000804 */
[----:B------:R-:W-:-:S04]  /*0cc0*/  FFMA R0, R15, R0, R15 ;  /* 0x000000000f007223 */ /* 0x000fc8000000000f */
[----:B------:R-:W-:-:S04]  /*0cd0*/  FFMA R12, R0, R23, RZ ;  /* 0x00000017000c7223 */ /* 0x000fc800000000ff */
[----:B------:R-:W-:-:S04]  /*0ce0*/  FFMA R15, R12, -R4, R23 ;  /* 0x800000040c0f7223 */ /* 0x000fc80000000017 */
[----:B------:R-:W-:Y:S01]  /*0cf0*/  FFMA R15, R0, R15, R12 ;  /* 0x0000000f000f7223 */ /* 0x000fe2000000000c */
[----:B-1----:R-:W-:Y:S06]  /*0d00*/  @!P0 BRA `(.L_x_85) ;  /* 0x00000000000c8947 */ /* 0x002fec0003800000 */
[----:B------:R-:W-:Y:S02]  /*0d10*/  MOV R0, R4 ;  /* 0x0000000400007202 */ /* 0x000fe40000000f00 */
[----:B------:R-:W-:-:S07]  /*0d20*/  MOV R4, 0xd40 ;  /* 0x00000d4000047802 */ /* 0x000fce0000000f00 */
[----:B------:R-:W-:Y:S05]  /*0d30*/  CALL.REL.NOINC `($__internal_3_$__cuda_sm3x_div_rn_noftz_f32_slowpath) ;  /* 0x0000002000ac7944 */ /* 0x000fea0003c00000 */
.L_x_85:
[----:B------:R-:W-:Y:S02]  /*0d40*/  LEA R0, R2, R1, 0x2 ;  /* 0x0000000102007211 */ /* 0x000fe400078e10ff */
[----:B------:R-:W-:-:S03]  /*0d50*/  FMNMX R10, R10, R15, !PT ;  /* 0x0000000f0a0a7209 */ /* 0x000fc60007800000 */
[----:B------:R0:W-:Y:S04]  /*0d60*/  STL [R0], R15 ;  /* 0x0000000f00007387 */ /* 0x0001e80000100800 */
.L_x_77:
[----:B------:R-:W-:-:S05]  /*0d70*/  VIADD R2, R2, 0x1 ;  /* 0x0000000102027836 */ /* 0x000fca0000000000 */
[----:B------:R-:W-:-:S13]  /*0d80*/  ISETP.NE.AND P0, PT, R2, R3, PT ;  /* 0x000000030200720c */ /* 0x000fda0003f05270 */
[----:B------:R-:W-:Y:S05]  /*0d90*/  @!P0 BRA `(.L_x_75) ;  /* 0x00000008003c8947 */ /* 0x000fea0003800000 */
[----:B------:R-:W-:Y:S05]  /*0da0*/  BRA `(.L_x_86) ;  /* 0xfffffff400187947 */ /* 0x000fea000383ffff */
.L_x_76:
[C---:B------:R-:W-:Y:S01]  /*0db0*/  ISETP.GE.U32.AND P0, PT, R3.reuse, 0x4, PT ;  /* 0x000000040300780c */ /* 0x040fe20003f06070 */
[----:B------:R-:W-:Y:S01]  /*0dc0*/  HFMA2 R6, -RZ, RZ, 0, 0 ;  /* 0x00000000ff067431 */ /* 0x000fe200000001ff */
[----:B------:R-:W-:Y:S02]  /*0dd0*/  LOP3.LUT R5, R3, 0x3, RZ, 0xc0, !PT ;  /* 0x0000000303057812 */ /* 0x000fe400078ec0ff */
[----:B------:R-:W-:-:S09]  /*0de0*/  MOV R10, 0xff800000 ;  /* 0xff800000000a7802 */ /* 0x000fd20000000f00 */
[----:B------:R-:W-:Y:S05]  /*0df0*/  @!P0 BRA `(.L_x_87) ;  /* 0x00000004007c8947 */ /* 0x000fea0003800000 */
[----:B------:R-:W0:Y:S01]  /*0e00*/  LDC.64 R16, c[0x0][0x3a0] ;  /* 0x0000e800ff107b82 */ /* 0x000e220000000a00 */
[----:B------:R-:W-:Y:S01]  /*0e10*/  VIADD R2, R11, 0xf3000000 ;  /* 0xf30000000b027836 */ /* 0x000fe20000000000 */
[----:B------:R1:W2:Y:S01]  /*0e20*/  MUFU.RSQ R0, R11 ;  /* 0x0000000b00007308 */ /* 0x0002a20000001400 */
[----:B------:R-:W3:Y:S01]  /*0e30*/  LDCU UR4, c[0x0][0x3b4] ;  /* 0x00007680ff0477ac */ /* 0x000ee20008000800 */
[----:B------:R-:W-:Y:S02]  /*0e40*/  LOP3.LUT R6, R3, 0x7ffffffc, RZ, 0xc0, !PT ;  /* 0x7ffffffc03067812 */ /* 0x000fe400078ec0ff */
[----:B------:R-:W-:Y:S02]  /*0e50*/  ISETP.GT.U32.AND P0, PT, R2, 0x727fffff, PT ;  /* 0x727fffff0200780c */ /* 0x000fe40003f04070 */
[----:B------:R-:W-:Y:S02]  /*0e60*/  MOV R10, 0xff800000 ;  /* 0xff800000000a7802 */ /* 0x000fe40000000f00 */
[----:B------:R-:W-:-:S09]  /*0e70*/  MOV R12, RZ ;  /* 0x000000ff000c7202 */ /* 0x000fd20000000f00 */
[----:B-12---:R-:W-:Y:S05]  /*0e80*/  @!P0 BRA `(.L_x_88) ;  /* 0x0000000000108947 */ /* 0x006fea0003800000 */
[----:B------:R-:W-:-:S07]  /*0e90*/  MOV R14, 0xeb0 ;  /* 0x00000eb0000e7802 */ /* 0x000fce0000000f00 */
[----:B0--3--:R-:W-:Y:S05]  /*0ea0*/  CALL.REL.NOINC `($__internal_2_$__cuda_sm20_sqrt_rn_f32_slowpath) ;  /* 0x0000001c00f87944 */ /* 0x009fea0003c00000 */
[----:B------:R-:W-:Y:S01]  /*0eb0*/  MOV R2, R0 ;  /* 0x0000000000027202 */ /* 0x000fe20000000f00 */
[----:B------:R-:W-:Y:S06]  /*0ec0*/  BRA `(.L_x_89) ;  /* 0x0000000000107947 */ /* 0x000fec0003800000 */
.L_x_88:
[----:B------:R-:W-:Y:S01]  /*0ed0*/  FMUL.FTZ R2, R11, R0 ;  /* 0x000000000b027220 */ /* 0x000fe20000410000 */
[----:B------:R-:W-:-:S03]  /*0ee0*/  FMUL.FTZ R0, R0, 0.5 ;  /* 0x3f00000000007820 */ /* 0x000fc60000410000 */
[----:B------:R-:W-:-:S04]  /*0ef0*/  FFMA R7, -R2, R2, R11 ;  /* 0x0000000202077223 */ /* 0x000fc8000000010b */
[----:B------:R-:W-:-:S07]  /*0f00*/  FFMA R2, R7, R0, R2 ;  /* 0x0000000007027223 */ /* 0x000fce0000000002 */
.L_x_89:
[----:B------:R-:W-:-:S04]  /*0f10*/  IMAD.IADD R25, R9, 0x1, R12 ;  /* 0x0000000109197824 */ /* 0x000fc800078e020c */
[----:B0-----:R-:W-:-:S05]  /*0f20*/  IMAD.WIDE R24, R25, 0x4, R16 ;  /* 0x0000000419187825 */ /* 0x001fca00078e0210 */
[----:B---3--:R-:W3:Y:S01]  /*0f30*/  LDG.E R0, desc[UR6][R24.64] ;  /* 0x0000000618007981 */ /* 0x008ee2000c1e1900 */
[----:B-12---:R-:W-:Y:S02]  /*0f40*/  LEA R7, R12, R1, 0x2 ;  /* 0x000000010c077211 */ /* 0x006fe400078e10ff */
[----:B---3--:R-:W-:-:S04]  /*0f50*/  ISETP.GE.AND P0, PT, R0, UR4, PT ;  /* 0x0000000400007c0c */ /* 0x008fc8000bf06270 */
[----:B------:R-:W-:-:S13]  /*0f60*/  ISETP.LT.OR P0, PT, R0, RZ, P0 ;  /* 0x000000ff0000720c */ /* 0x000fda0000701670 */
[----:B------:R-:W-:Y:S05]  /*0f70*/  @P0 BRA `(.L_x_90) ;  /* 0x0000000000380947 */ /* 0x000fea0003800000 */
[----:B------:R-:W0:Y:S08]  /*0f80*/  MUFU.RCP R13, R2 ;  /* 0x00000002000d7308 */ /* 0x000e300000001000 */
[----:B------:R-:W1:Y:S01]  /*0f90*/  FCHK P0, RZ, R2 ;  /* 0x00000002ff007302 */ /* 0x000e620000000000 */
[----:B0-----:R-:W-:-:S04]  /*0fa0*/  FFMA R0, -R2, R13, 1 ;  /* 0x3f80000002007423 */ /* 0x001fc8000000010d */
[----:B------:R-:W-:-:S04]  /*0fb0*/  FFMA R0, R13, R0, R13 ;  /* 0x000000000d007223 */ /* 0x000fc8000000000d */
[----:B------:R-:W-:-:S04]  /*0fc0*/  FFMA R13, RZ, R0, RZ ;  /* 0x00000000ff0d7223 */ /* 0x000fc800000000ff */
[----:B------:R-:W-:-:S04]  /*0fd0*/  FFMA R4, -R2, R13, RZ ;  /* 0x0000000d02047223 */ /* 0x000fc800000001ff */
[----:B------:R-:W-:Y:S01]  /*0fe0*/  FFMA R15, R0, R4, R13 ;  /* 0x00000004000f7223 */ /* 0x000fe2000000000d */
[----:B-1----:R-:W-:Y:S06]  /*0ff0*/  @!P0 BRA `(.L_x_91) ;  /* 0x0000000000108947 */ /* 0x002fec0003800000 */
[----:B------:R-:W-:Y:S01]  /*1000*/  HFMA2 R23, -RZ, RZ, 0, 0 ;  /* 0x00000000ff177431 */ /* 0x000fe200000001ff */
[----:B------:R-:W-:Y:S02]  /*1010*/  MOV R0, R2 ;  /* 0x0000000200007202 */ /* 0x000fe40000000f00 */
[----:B------:R-:W-:-:S07]  /*1020*/  MOV R4, 0x1040 ;  /* 0x0000104000047802 */ /* 0x000fce0000000f00 */
[----:B------:R-:W-:Y:S05]  /*1030*/  CALL.REL.NOINC `($__internal_3_$__cuda_sm3x_div_rn_noftz_f32_slowpath) ;  /* 0x0000001c00ec7944 */ /* 0x000fea0003c00000 */
.L_x_91:
[----:B------:R0:W-:Y:S01]  /*1040*/  STL [R7], R15 ;  /* 0x0000000f07007387 */ /* 0x0001e20000100800 */
[----:B------:R-:W-:-:S07]  /*1050*/  FMNMX R10, R10, R15, !PT ;  /* 0x0000000f0a0a7209 */ /* 0x000fce0007800000 */
.L_x_90:
[----:B------:R-:W2:Y:S02]  /*1060*/  LDG.E R0, desc[UR6][R24.64+0x4] ;  /* 0x0000040618007981 */ /* 0x000ea4000c1e1900 */
[----:B--2---:R-:W-:-:S04]  /*1070*/  ISETP.GE.AND P0, PT, R0, UR4, PT ;  /* 0x0000000400007c0c */ /* 0x004fc8000bf06270 */
[----:B------:R-:W-:-:S13]  /*1080*/  ISETP.LT.OR P0, PT, R0, RZ, P0 ;  /* 0x000000ff0000720c */ /* 0x000fda0000701670 */
[----:B------:R-:W-:Y:S05]  /*1090*/  @P0 BRA `(.L_x_92) ;  /* 0x0000000000380947 */ /* 0x000fea0003800000 */
[----:B------:R-:W1:Y:S08]  /*10a0*/  MUFU.RCP R13, R2 ;  /* 0x00000002000d7308 */ /* 0x000e700000001000 */
[----:B------:R-:W2:Y:S01]  /*10b0*/  FCHK P0, RZ, R2 ;  /* 0x00000002ff007302 */ /* 0x000ea20000000000 */
[----:B-1----:R-:W-:-:S04]  /*10c0*/  FFMA R0, -R2, R13, 1 ;  /* 0x3f80000002007423 */ /* 0x002fc8000000010d */
[----:B------:R-:W-:-:S04]  /*10d0*/  FFMA R0, R13, R0, R13 ;  /* 0x000000000d007223 */ /* 0x000fc8000000000d */
[----:B0-----:R-:W-:-:S04]  /*10e0*/  FFMA R15, RZ, R0, RZ ;  /* 0x00000000ff0f7223 */ /* 0x001fc800000000ff */
[----:B------:R-:W-:-:S04]  /*10f0*/  FFMA R4, -R2, R15, RZ ;  /* 0x0000000f02047223 */ /* 0x000fc800000001ff */
[----:B------:R-:W-:Y:S01]  /*1100*/  FFMA R15, R0, R4, R15 ;  /* 0x00000004000f7223 */ /* 0x000fe2000000000f */
[----:B--2---:R-:W-:Y:S06]  /*1110*/  @!P0 BRA `(.L_x_93) ;  /* 0x0000000000108947 */ /* 0x004fec0003800000 */
[----:B------:R-:W-:Y:S01]  /*1120*/  IMAD.MOV.U32 R23, RZ, RZ, RZ ;  /* 0x000000ffff177224 */ /* 0x000fe200078e00ff */
[----:B------:R-:W-:Y:S02]  /*1130*/  MOV R0, R2 ;  /* 0x0000000200007202 */ /* 0x000fe40000000f00 */
[----:B------:R-:W-:-:S07]  /*1140*/  MOV R4, 0x1160 ;  /* 0x0000116000047802 */ /* 0x000fce0000000f00 */
[----:B------:R-:W-:Y:S05]  /*1150*/  CALL.REL.NOINC `($__internal_3_$__cuda_sm3x_div_rn_noftz_f32_slowpath) ;  /* 0x0000001c00a47944 */ /* 0x000fea0003c00000 */
.L_x_93:
[----:B------:R1:W-:Y:S01]  /*1160*/  STL [R7+0x4], R15 ;  /* 0x0000040f07007387 */ /* 0x0003e20000100800 */
[----:B------:R-:W-:-:S07]  /*1170*/  FMNMX R10, R10, R15, !PT ;  /* 0x0000000f0a0a7209 */ /* 0x000fce0007800000 */
.L_x_92:
[----:B------:R-:W2:Y:S02]  /*1180*/  LDG.E R0, desc[UR6][R24.64+0x8] ;  /* 0x0000080618007981 */ /* 0x000ea4000c1e1900 */
[----:B--2---:R-:W-:-:S04]  /*1190*/  ISETP.GE.AND P0, PT, R0, UR4, PT ;  /* 0x0000000400007c0c */ /* 0x004fc8000bf06270 */
[----:B------:R-:W-:-:S13]  /*11a0*/  ISETP.LT.OR P0, PT, R0, RZ, P0 ;  /* 0x000000ff0000720c */ /* 0x000fda0000701670 */
[----:B------:R-:W-:Y:S05]  /*11b0*/  @P0 BRA `(.L_x_94) ;  /* 0x0000000000380947 */ /* 0x000fea0003800000 */
[----:B------:R-:W2:Y:S08]  /*11c0*/  MUFU.RCP R13, R2 ;  /* 0x00000002000d7308 */ /* 0x000eb00000001000 */
[----:B------:R-:W3:Y:S01]  /*11d0*/  FCHK P0, RZ, R2 ;  /* 0x00000002ff007302 */ /* 0x000ee20000000000 */
[----:B--2---:R-:W-:-:S04]  /*11e0*/  FFMA R0, -R2, R13, 1 ;  /* 0x3f80000002007423 */ /* 0x004fc8000000010d */
[----:B------:R-:W-:-:S04]  /*11f0*/  FFMA R0, R13, R0, R13 ;  /* 0x000000000d007223 */ /* 0x000fc8000000000d */
[----:B01----:R-:W-:-:S04]  /*1200*/  FFMA R15, RZ, R0, RZ ;  /* 0x00000000ff0f7223 */ /* 0x003fc800000000ff */
[----:B------:R-:W-:-:S04]  /*1210*/  FFMA R4, -R2, R15, RZ ;  /* 0x0000000f02047223 */ /* 0x000fc800000001ff */
[----:B------:R-:W-:Y:S01]  /*1220*/  FFMA R15, R0, R4, R15 ;  /* 0x00000004000f7223 */ /* 0x000fe2000000000f */
[----:B---3--:R-:W-:Y:S06]  /*1230*/  @!P0 BRA `(.L_x_95) ;  /* 0x0000000000108947 */ /* 0x008fec0003800000 */
[----:B------:R-:W-:Y:S01]  /*1240*/  HFMA2 R23, -RZ, RZ, 0, 0 ;  /* 0x00000000ff177431 */ /* 0x000fe200000001ff */
[----:B------:R-:W-:Y:S02]  /*1250*/  MOV R0, R2 ;  /* 0x0000000200007202 */ /* 0x000fe40000000f00 */
[----:B------:R-:W-:-:S07]  /*1260*/  MOV R4, 0x1280 ;  /* 0x0000128000047802 */ /* 0x000fce0000000f00 */
[----:B------:R-:W-:Y:S05]  /*1270*/  CALL.REL.NOINC `($__internal_3_$__cuda_sm3x_div_rn_noftz_f32_slowpath) ;  /* 0x0000001c005c7944 */ /* 0x000fea0003c00000 */
.L_x_95:
[----:B------:R2:W-:Y:S01]  /*1280*/  STL [R7+0x8], R15 ;  /* 0x0000080f07007387 */ /* 0x0005e20000100800 */
[----:B------:R-:W-:-:S07]  /*1290*/  FMNMX R10, R10, R15, !PT ;  /* 0x0000000f0a0a7209 */ /* 0x000fce0007800000 */
.L_x_94:
[----:B------:R-:W3:Y:S02]  /*12a0*/  LDG.E R24, desc[UR6][R24.64+0xc] ;  /* 0x00000c0618187981 */ /* 0x000ee4000c1e1900 */
[----:B---3--:R-:W-:-:S04]  /*12b0*/  ISETP.GE.AND P0, PT, R24, UR4, PT ;  /* 0x0000000418007c0c */ /* 0x008fc8000bf06270 */
[----:B------:R-:W-:-:S13]  /*12c0*/  ISETP.LT.OR P0, PT, R24, RZ, P0 ;  /* 0x000000ff1800720c */ /* 0x000fda0000701670 */
[----:B------:R-:W-:Y:S05]  /*12d0*/  @P0 BRA `(.L_x_96) ;  /* 0x0000000000380947 */ /* 0x000fea0003800000 */
[----:B------:R-:W3:Y:S08]  /*12e0*/  MUFU.RCP R13, R2 ;  /* 0x00000002000d7308 */ /* 0x000ef00000001000 */
[----:B------:R-:W4:Y:S01]  /*12f0*/  FCHK P0, RZ, R2 ;  /* 0x00000002ff007302 */ /* 0x000f220000000000 */
[----:B---3--:R-:W-:-:S04]  /*1300*/  FFMA R0, -R2, R13, 1 ;  /* 0x3f80000002007423 */ /* 0x008fc8000000010d */
[----:B------:R-:W-:-:S04]  /*1310*/  FFMA R0, R13, R0, R13 ;  /* 0x000000000d007223 */ /* 0x000fc8000000000d */
[----:B012---:R-:W-:-:S04]  /*1320*/  FFMA R15, RZ, R0, RZ ;  /* 0x00000000ff0f7223 */ /* 0x007fc800000000ff */
[----:B------:R-:W-:-:S04]  /*1330*/  FFMA R4, -R2, R15, RZ ;  /* 0x0000000f02047223 */ /* 0x000fc800000001ff */
[----:B------:R-:W-:Y:S01]  /*1340*/  FFMA R15, R0, R4, R15 ;  /* 0x00000004000f7223 */ /* 0x000fe2000000000f */
[----:B----4-:R-:W-:Y:S06]  /*1350*/  @!P0 BRA `(.L_x_97) ;  /* 0x0000000000108947 */ /* 0x010fec0003800000 */
[----:B------:R-:W-:Y:S01]  /*1360*/  IMAD.MOV.U32 R23, RZ, RZ, RZ ;  /* 0x000000ffff177224 */ /* 0x000fe200078e00ff */
[----:B------:R-:W-:Y:S02]  /*1370*/  MOV R0, R2 ;  /* 0x0000000200007202 */ /* 0x000fe40000000f00 */
[----:B------:R-:W-:-:S07]  /*1380*/  MOV R4, 0x13a0 ;  /* 0x000013a000047802 */ /* 0x000fce0000000f00 */
[----:B------:R-:W-:Y:S05]  /*1390*/  CALL.REL.NOINC `($__internal_3_$__cuda_sm3x_div_rn_noftz_f32_slowpath) ;  /* 0x0000001c00147944 */ /* 0x000fea0003c00000 */
.L_x_97:
[----:B------:R3:W-:Y:S01]  /*13a0*/  STL [R7+0xc], R15 ;  /* 0x00000c0f07007387 */ /* 0x0007e20000100800 */
[----:B------:R-:W-:-:S07]  /*13b0*/  FMNMX R10, R10, R15, !PT ;  /* 0x0000000f0a0a7209 */ /* 0x000fce0007800000 */
.L_x_96:
[----:B------:R-:W-:-:S04]  /*13c0*/  IADD3 R12, PT, PT, R12, 0x4, RZ ;  /* 0x000000040c0c7810 */ /* 0x000fc80007ffe0ff */
[----:B------:R-:W-:-:S13]  /*13d0*/  ISETP.NE.AND P0, PT, R12, R6, PT ;  /* 0x000000060c00720c */ /* 0x000fda0003f05270 */
[----:B------:R-:W-:Y:S05]  /*13e0*/  @P0 BRA `(.L_x_89) ;  /* 0xfffffff800c80947 */ /* 0x000fea000383ffff */
.L_x_87:
[----:B------:R-:W-:-:S13]  /*13f0*/  ISETP.NE.AND P0, PT, R5, RZ, PT ;  /* 0x000000ff0500720c */ /* 0x000fda0003f05270 */
[----:B------:R-:W-:Y:S05]  /*1400*/  @!P0 BRA `(.L_x_75) ;  /* 0x0000000000a08947 */ /* 0x000fea0003800000 */
[----:B------:R-:W4:Y:S01]  /*1410*/  LDC.64 R12, c[0x0][0x3a0] ;  /* 0x0000e800ff0c7b82 */ /* 0x000f220000000a00 */
[----:B------:R-:W-:Y:S01]  /*1420*/  IADD3 R2, PT, PT, R11, -0xd000000, RZ ;  /* 0xf30000000b027810 */ /* 0x000fe20007ffe0ff */
[----:B------:R0:W0:Y:S01]  /*1430*/  MUFU.RSQ R0, R11 ;  /* 0x0000000b00007308 */ /* 0x0000220000001400 */
[----:B------:R-:W0:Y:S02]  /*1440*/  LDCU UR5, c[0x0][0x3b4] ;  /* 0x00007680ff0577ac */ /* 0x000e240008000800 */
[----:B------:R-:W-:Y:S01]  /*1450*/  ISETP.GT.U32.AND P0, PT, R2, 0x727fffff, PT ;  /* 0x727fffff0200780c */ /* 0x000fe20003f04070 */
[----:B------:R-:W-:-:S12]  /*1460*/  UMOV UR4, URZ ;  /* 0x000000ff00047c82 */ /* 0x000fd80008000000 */
[----:B------:R-:W-:Y:S05]  /*1470*/  @!P0 BRA `(.L_x_98) ;  /* 0x0000000000108947 */ /* 0x000fea0003800000 */
[----:B------:R-:W-:-:S07]  /*1480*/  MOV R14, 0x14a0 ;  /* 0x000014a0000e7802 */ /* 0x000fce0000000f00 */
[----:B01234-:R-:W-:Y:S05]  /*1490*/  CALL.REL.NOINC `($__internal_2_$__cuda_sm20_sqrt_rn_f32_slowpath) ;  /* 0x00000018007c7944 */ /* 0x01ffea0003c00000 */
[----:B------:R-:W-:Y:S01]  /*14a0*/  IMAD.MOV.U32 R2, RZ, RZ, R0 ;  /* 0x000000ffff027224 */ /* 0x000fe200078e0000 */
[----:B------:R-:W-:Y:S06]  /*14b0*/  BRA `(.L_x_99) ;  /* 0x0000000000107947 */ /* 0x000fec0003800000 */
.L_x_98:
[----:B0-----:R-:W-:Y:S01]  /*14c0*/  FMUL.FTZ R2, R11, R0 ;  /* 0x000000000b027220 */ /* 0x001fe20000410000 */
[----:B------:R-:W-:-:S03]  /*14d0*/  FMUL.FTZ R0, R0, 0.5 ;  /* 0x3f00000000007820 */ /* 0x000fc60000410000 */
[----:B------:R-:W-:-:S04]  /*14e0*/  FFMA R11, -R2, R2, R11 ;  /* 0x00000002020b7223 */ /* 0x000fc8000000010b */
[----:B------:R-:W-:-:S07]  /*14f0*/  FFMA R2, R11, R0, R2 ;  /* 0x000000000b027223 */ /* 0x000fce0000000002 */
.L_x_99:
[----:B0123--:R-:W-:-:S05]  /*1500*/  IADD3 R15, PT, PT, R9, R6, RZ ;  /* 0x00000006090f7210 */ /* 0x00ffca0007ffe0ff */
[----:B----4-:R-:W-:-:S06]  /*1510*/  IMAD.WIDE R14, R15, 0x4, R12 ;  /* 0x000000040f0e7825 */ /* 0x010fcc00078e020c */
[----:B------:R-:W2:Y:S02]  /*1520*/  LDG.E R14, desc[UR6][R14.64] ;  /* 0x000000060e0e7981 */ /* 0x000ea4000c1e1900 */
[----:B--2---:R-:W-:-:S04]  /*1530*/  ISETP.GE.AND P0, PT, R14, UR5, PT ;  /* 0x000000050e007c0c */ /* 0x004fc8000bf06270 */
        /* <DEDUP_REMOVED lines=14> */
.L_x_101:
[----:B------:R-:W-:Y:S01]  /*1620*/  IMAD R0, R6, 0x4, R1 ;  /* 0x0000000406007824 */ /* 0x000fe200078e0201 */
[----:B------:R-:W-:-:S04]  /*1630*/  FMNMX R10, R10, R15, !PT ;  /* 0x0000000f0a0a7209 */ /* 0x000fc80007800000 */
[----:B------:R0:W-:Y:S03]  /*1640*/  STL [R0], R15 ;  /* 0x0000000f00007387 */ /* 0x0001e60000100800 */
.L_x_100:
[----:B------:R-:W-:Y:S01]  /*1650*/  UIADD3 UR4, UPT, UPT, UR4, 0x1, URZ ;  /* 0x0000000104047890 */ /* 0x000fe2000fffe0ff */
[----:B------:R-:W-:-:S05]  /*1660*/  IADD3 R6, PT, PT, R6, 0x1, RZ ;  /* 0x0000000106067810 */ /* 0x000fca0007ffe0ff */
[----:B------:R-:W-:-:S13]  /*1670*/  ISETP.NE.AND P0, PT, R5, UR4, PT ;  /* 0x0000000405007c0c */ /* 0x000fda000bf05270 */
[----:B------:R-:W-:Y:S05]  /*1680*/  @P0 BRA `(.L_x_99) ;  /* 0xfffffffc009c0947 */ /* 0x000fea000383ffff */
.L_x_75:
[----:B------:R-:W-:Y:S01]  /*1690*/  ISETP.GE.AND P1, PT, R3, 0x1, PT ;  /* 0x000000010300780c */ /* 0x000fe20003f26270 */
[----:B------:R-:W-:-:S12]  /*16a0*/  HFMA2 R11, -RZ, RZ, 0, 0 ;  /* 0x00000000ff0b7431 */ /* 0x000fd800000001ff */
[----:B------:R-:W-:Y:S05]  /*16b0*/  @!P1 BRA `(.L_x_102) ;  /* 0x0000000400389947 */ /* 0x000fea0003800000 */
[C---:B------:R-:W-:Y:S01]  /*16c0*/  ISETP.GE.U32.AND P0, PT, R3.reuse, 0x4, PT ;  /* 0x000000040300780c */ /* 0x040fe20003f06070 */
[----:B0-----:R-:W-:Y:S01]  /*16d0*/  IMAD.MOV.U32 R0, RZ, RZ, RZ ;  /* 0x000000ffff007224 */ /* 0x001fe200078e00ff */
[----:B------:R-:W-:Y:S02]  /*16e0*/  LOP3.LUT R17, R3, 0x3, RZ, 0xc0, !PT ;  /* 0x0000000303117812 */ /* 0x000fe400078ec0ff */
[----:B------:R-:W-:Y:S02]  /*16f0*/  MOV R11, RZ ;  /* 0x000000ff000b7202 */ /* 0x000fe40000000f00 */
[----:B------:R-:W-:-:S07]  /*1700*/  ISETP.NE.AND P2, PT, R17, RZ, PT ;  /* 0x000000ff1100720c */ /* 0x000fce0003f45270 */
[----:B------:R-:W-:Y:S06]  /*1710*/  @!P0 BRA `(.L_x_103) ;  /* 0x0000000000cc8947 */ /* 0x000fec0003800000 */
[----:B------:R-:W-:Y:S01]  /*1720*/  HFMA2 R12, -RZ, RZ, 0, 0 ;  /* 0x00000000ff0c7431 */ /* 0x000fe200000001ff */
[----:B------:R-:W-:Y:S02]  /*1730*/  LOP3.LUT R0, R3, 0x7ffffffc, RZ, 0xc0, !PT ;  /* 0x7ffffffc03007812 */ /* 0x000fe400078ec0ff */
[----:B------:R-:W-:-:S07]  /*1740*/  MOV R11, RZ ;  /* 0x000000ff000b7202 */ /* 0x000fce0000000f00 */
.L_x_104:
[----:B0-----:R-:W-:-:S05]  /*1750*/  LEA R2, R12, R1, 0x2 ;  /* 0x000000010c027211 */ /* 0x001fca00078e10ff */
[----:B-123--:R-:W2:Y:S01]  /*1760*/  LDL.128 R4, [R2] ;  /* 0x0000000002047983 */ /* 0x00eea20000100c00 */
[----:B------:R-:W-:Y:S01]  /*1770*/  IMAD.MOV.U32 R13, RZ, RZ, 0x3bbb989d ;  /* 0x3bbb989dff0d7424 */ /* 0x000fe200078e00ff */
[----:B------:R-:W-:-:S04]  /*1780*/  IADD3 R12, PT, PT, R12, 0x4, RZ ;  /* 0x000000040c0c7810 */ /* 0x000fc80007ffe0ff */
[----:B------:R-:W-:Y:S01]  /*1790*/  ISETP.NE.AND P0, PT, R12, R0, PT ;  /* 0x000000000c00720c */ /* 0x000fe20003f05270 */
[--C-:B--2---:R-:W-:Y:S01]  /*17a0*/  FADD R18, R4, -R10.reuse ;  /* 0x8000000a04127221 */ /* 0x104fe20000000000 */
[----:B------:R-:W-:Y:S01]  /*17b0*/  MOV R4, 0x437c0000 ;  /* 0x437c000000047802 */ /* 0x000fe20000000f00 */
[--C-:B------:R-:W-:Y:S01]  /*17c0*/  FADD R16, R5, -R10.reuse ;  /* 0x8000000a05107221 */ /* 0x100fe20000000000 */
[----:B------:R-:W-:Y:S01]  /*17d0*/  FADD R6, R6, -R10 ;  /* 0x8000000a06067221 */ /* 0x000fe20000000000 */
[-C--:B------:R-:W-:Y:S02]  /*17e0*/  FFMA.SAT R15, R18, R13.reuse, 0.5 ;  /* 0x3f000000120f7423 */ /* 0x080fe4000000200d */
[-C--:B------:R-:W-:Y:S01]  /*17f0*/  FFMA.SAT R19, R16, R13.reuse, 0.5 ;  /* 0x3f00000010137423 */ /* 0x080fe2000000200d */
[----:B------:R-:W-:Y:S01]  /*1800*/  FFMA.SAT R21, R6, R13, 0.5 ;  /* 0x3f00000006157423 */ /* 0x000fe2000000200d */
[-C--:B------:R-:W-:Y:S02]  /*1810*/  FFMA.RM R5, R15, R4.reuse, 12582913 ;  /* 0x4b4000010f057423 */ /* 0x080fe40000004004 */
[----:B------:R-:W-:-:S02]  /*1820*/  FFMA.RM R14, R19, R4, 12582913 ;  /* 0x4b400001130e7423 */ /* 0x000fc40000004004 */
[----:B------:R-:W-:Y:S02]  /*1830*/  FADD R15, R5, -12583039 ;  /* 0xcb40007f050f7421 */ /* 0x000fe40000000000 */
[C---:B------:R-:W-:Y:S01]  /*1840*/  FADD R19, R14.reuse, -12583039 ;  /* 0xcb40007f0e137421 */ /* 0x040fe20000000000 */
[----:B------:R-:W-:Y:S01]  /*1850*/  SHF.L.U32 R14, R14, 0x17, RZ ;  /* 0x000000170e0e7819 */ /* 0x000fe200000006ff */
[----:B------:R-:W-:Y:S02]  /*1860*/  FFMA R15, R18, 1.4426950216293334961, -R15 ;  /* 0x3fb8aa3b120f7823 */ /* 0x000fe4000000080f */
[----:B------:R-:W-:Y:S02]  /*1870*/  FFMA R19, R16, 1.4426950216293334961, -R19 ;  /* 0x3fb8aa3b10137823 */ /* 0x000fe40000000813 */
[----:B------:R-:W-:Y:S01]  /*1880*/  FFMA R15, R18, 1.925963033500011079e-08, R15 ;  /* 0x32a57060120f7823 */ /* 0x000fe2000000000f */
[----:B------:R-:W-:Y:S01]  /*1890*/  FADD R18, R7, -R10 ;  /* 0x8000000a07127221 */ /* 0x000fe20000000000 */
[----:B------:R-:W-:-:S03]  /*18a0*/  FFMA.RM R7, R21, R4, 12582913 ;  /* 0x4b40000115077423 */ /* 0x000fc60000004004 */
[----:B------:R-:W-:Y:S01]  /*18b0*/  FFMA.SAT R23, R18, R13, 0.5 ;  /* 0x3f00000012177423 */ /* 0x000fe2000000200d */
[----:B------:R-:W-:Y:S01]  /*18c0*/  FFMA R13, R16, 1.925963033500011079e-08, R19 ;  /* 0x32a57060100d7823 */ /* 0x000fe20000000013 */
[----:B------:R-:W-:Y:S01]  /*18d0*/  FADD R21, R7, -12583039 ;  /* 0xcb40007f07157421 */ /* 0x000fe20000000000 */
[----:B------:R-:W0:Y:S01]  /*18e0*/  MUFU.EX2 R15, R15 ;  /* 0x0000000f000f7308 */ /* 0x000e220000000800 */
[----:B------:R-:W-:Y:S01]  /*18f0*/  FFMA.RM R4, R23, R4, 12582913 ;  /* 0x4b40000117047423 */ /* 0x000fe20000004004 */
[----:B------:R-:W-:Y:S02]  /*1900*/  IMAD.SHL.U32 R7, R7, 0x800000, RZ ;  /* 0x0080000007077824 */ /* 0x000fe400078e00ff */
[----:B------:R-:W-:Y:S01]  /*1910*/  FFMA R21, R6, 1.4426950216293334961, -R21 ;  /* 0x3fb8aa3b06157823 */ /* 0x000fe20000000815 */
[----:B------:R-:W-:-:S03]  /*1920*/  FADD R19, R4, -12583039 ;  /* 0xcb40007f04137421 */ /* 0x000fc60000000000 */
[----:B------:R-:W-:Y:S01]  /*1930*/  FFMA R21, R6, 1.925963033500011079e-08, R21 ;  /* 0x32a5706006157823 */ /* 0x000fe20000000015 */
[----:B------:R-:W1:Y:S01]  /*1940*/  MUFU.EX2 R13, R13 ;  /* 0x0000000d000d7308 */ /* 0x000e620000000800 */
[----:B------:R-:W-:Y:S01]  /*1950*/  FFMA R19, R18, 1.4426950216293334961, -R19 ;  /* 0x3fb8aa3b12137823 */ /* 0x000fe20000000813 */
[----:B------:R-:W-:-:S03]  /*1960*/  SHF.L.U32 R6, R5, 0x17, RZ ;  /* 0x0000001705067819 */ /* 0x000fc600000006ff */
[----:B------:R-:W-:Y:S01]  /*1970*/  FFMA R19, R18, 1.925963033500011079e-08, R19 ;  /* 0x32a5706012137823 */ /* 0x000fe20000000013 */
[----:B------:R-:W-:Y:S02]  /*1980*/  SHF.L.U32 R18, R4, 0x17, RZ ;  /* 0x0000001704127819 */ /* 0x000fe400000006ff */
[----:B------:R-:W2:Y:S01]  /*1990*/  MUFU.EX2 R16, R21 ;  /* 0x0000001500107308 */ /* 0x000ea20000000800 */
[----:B0-----:R-:W-:-:S07]  /*19a0*/  FMUL R4, R6, R15 ;  /* 0x0000000f06047220 */ /* 0x001fce0000400000 */
[----:B------:R-:W0:Y:S01]  /*19b0*/  MUFU.EX2 R19, R19 ;  /* 0x0000001300137308 */ /* 0x000e220000000800 */
[----:B-1----:R-:W-:Y:S01]  /*19c0*/  FMUL R5, R14, R13 ;  /* 0x0000000d0e057220 */ /* 0x002fe20000400000 */
[----:B------:R-:W-:-:S04]  /*19d0*/  FADD R14, R4, R11 ;  /* 0x0000000b040e7221 */ /* 0x000fc80000000000 */
[----:B------:R-:W-:Y:S01]  /*19e0*/  FADD R11, R14, R5 ;  /* 0x000000050e0b7221 */ /* 0x000fe20000000000 */
[----:B--2---:R-:W-:-:S04]  /*19f0*/  FMUL R6, R7, R16 ;  /* 0x0000001007067220 */ /* 0x004fc80000400000 */
[----:B------:R-:W-:Y:S01]  /*1a00*/  FADD R14, R11, R6 ;  /* 0x000000060b0e7221 */ /* 0x000fe20000000000 */
[----:B0-----:R-:W-:-:S04]  /*1a10*/  FMUL R7, R18, R19 ;  /* 0x0000001312077220 */ /* 0x001fc80000400000 */
[----:B------:R-:W-:Y:S01]  /*1a20*/  FADD R11, R14, R7 ;  /* 0x000000070e0b7221 */ /* 0x000fe20000000000 */
[----:B------:R0:W-:Y:S01]  /*1a30*/  STL.128 [R2], R4 ;  /* 0x0000000402007387 */ /* 0x0001e20000100c00 */
[----:B------:R-:W-:Y:S05]  /*1a40*/  @P0 BRA `(.L_x_104) ;  /* 0xfffffffc00400947 */ /* 0x000fea000383ffff */
.L_x_103:
[----:B------:R-:W-:Y:S05]  /*1a50*/  @!P2 BRA `(.L_x_102) ;  /* 0x000000000050a947 */ /* 0x000fea0003800000 */
[----:B------:R-:W-:-:S05]  /*1a60*/  UMOV UR4, URZ ;  /* 0x000000ff00047c82 */ /* 0x000fca0008000000 */
.L_x_105:
[----:B0---4-:R-:W-:-:S05]  /*1a70*/  LEA R2, R0, R1, 0x2 ;  /* 0x0000000100027211 */ /* 0x011fca00078e10ff */
[----:B------:R-:W4:Y:S01]  /*1a80*/  LDL R5, [R2] ;  /* 0x0000000002057983 */ /* 0x000f220000100800 */
[----:B-123--:R-:W-:Y:S02]  /*1a90*/  HFMA2 R7, -RZ, RZ, 3.7421875, 0 ;  /* 0x437c0000ff077431 */ /* 0x00efe400000001ff */
[----:B------:R-:W-:Y:S01]  /*1aa0*/  IMAD.MOV.U32 R4, RZ, RZ, 0x3bbb989d ;  /* 0x3bbb989dff047424 */ /* 0x000fe200078e00ff */
[----:B------:R-:W-:Y:S01]  /*1ab0*/  UIADD3 UR4, UPT, UPT, UR4, 0x1, URZ ;  /* 0x0000000104047890 */ /* 0x000fe2000fffe0ff */
[----:B------:R-:W-:-:S05]  /*1ac0*/  IADD3 R0, PT, PT, R0, 0x1, RZ ;  /* 0x0000000100007810 */ /* 0x000fca0007ffe0ff */
[----:B------:R-:W-:Y:S01]  /*1ad0*/  ISETP.NE.AND P0, PT, R17, UR4, PT ;  /* 0x0000000411007c0c */ /* 0x000fe2000bf05270 */
[----:B----4-:R-:W-:-:S04]  /*1ae0*/  FADD R5, R5, -R10 ;  /* 0x8000000a05057221 */ /* 0x010fc80000000000 */
[----:B------:R-:W-:-:S04]  /*1af0*/  FFMA.SAT R4, R5, R4, 0.5 ;  /* 0x3f00000005047423 */ /* 0x000fc80000002004 */
[----:B------:R-:W-:-:S04]  /*1b00*/  FFMA.RM R4, R4, R7, 12582913 ;  /* 0x4b40000104047423 */ /* 0x000fc80000004007 */
[C---:B------:R-:W-:Y:S01]  /*1b10*/  FADD R6, R4.reuse, -12583039 ;  /* 0xcb40007f04067421 */ /* 0x040fe20000000000 */
[----:B------:R-:W-:-:S03]  /*1b20*/  SHF.L.U32 R4, R4, 0x17, RZ ;  /* 0x0000001704047819 */ /* 0x000fc600000006ff */
[----:B------:R-:W-:-:S04]  /*1b30*/  FFMA R6, R5, 1.4426950216293334961, -R6 ;  /* 0x3fb8aa3b05067823 */ /* 0x000fc80000000806 */
[----:B------:R-:W-:-:S04]  /*1b40*/  FFMA R6, R5, 1.925963033500011079e-08, R6 ;  /* 0x32a5706005067823 */ /* 0x000fc80000000006 */
[----:B------:R-:W0:Y:S02]  /*1b50*/  MUFU.EX2 R5, R6 ;  /* 0x0000000600057308 */ /* 0x000e240000000800 */
[----:B0-----:R-:W-:-:S04]  /*1b60*/  FMUL R4, R4, R5 ;  /* 0x0000000504047220 */ /* 0x001fc80000400000 */
[----:B------:R-:W-:Y:S01]  /*1b70*/  FADD R11, R4, R11 ;  /* 0x0000000b040b7221 */ /* 0x000fe20000000000 */
[----:B------:R4:W-:Y:S01]  /*1b80*/  STL [R2], R4 ;  /* 0x0000000402007387 */ /* 0x0009e20000100800 */
[----:B------:R-:W-:Y:S05]  /*1b90*/  @P0 BRA `(.L_x_105) ;  /* 0xfffffffc00b40947 */ /* 0x000fea000383ffff */
.L_x_102:
[----:B------:R-:W-:Y:S05]  /*1ba0*/  @!P1 BRA `(.L_x_106) ;  /* 0x0000000400509947 */ /* 0x000fea0003800000 */
[C---:B------:R-:W-:Y:S01]  /*1bb0*/  ISETP.GE.U32.AND P0, PT, R3.reuse, 0x4, PT ;  /* 0x000000040300780c */ /* 0x040fe20003f06070 */
[----:B------:R-:W-:Y:S01]  /*1bc0*/  IMAD.MOV.U32 R10, RZ, RZ, RZ ;  /* 0x000000ffff0a7224 */ /* 0x000fe200078e00ff */
[----:B0---4-:R-:W-:-:S11]  /*1bd0*/  LOP3.LUT R2, R3, 0x3, RZ, 0xc0, !PT ;  /* 0x0000000303027812 */ /* 0x011fd600078ec0ff */
[----:B------:R-:W-:Y:S05]  /*1be0*/  @!P0 BRA `(.L_x_107) ;  /* 0x0000000000ec8947 */ /* 0x000fea0003800000 */
[----:B------:R-:W-:Y:S02]  /*1bf0*/  LOP3.LUT R10, R3, 0x7ffffffc, RZ, 0xc0, !PT ;  /* 0x7ffffffc030a7812 */ /* 0x000fe400078ec0ff */
[----:B------:R-:W-:-:S07]  /*1c00*/  MOV R16, RZ ;  /* 0x000000ff00107202 */ /* 0x000fce0000000f00 */
.L_x_112:
[----:B0-----:R-:W-:-:S05]  /*1c10*/  LEA R17, R16, R1, 0x2 ;  /* 0x0000000110117211 */ /* 0x001fca00078e10ff */
[----:B-123--:R-:W2:Y:S01]  /*1c20*/  LDL.128 R4, [R17] ;  /* 0x0000000011047983 */ /* 0x00eea20000100c00 */
[----:B------:R-:W0:Y:S01]  /*1c30*/  MUFU.RCP R0, R11 ;  /* 0x0000000b00007308 */ /* 0x000e220000001000 */
[----:B------:R-:W-:-:S04]  /*1c40*/  IADD3 R16, PT, PT, R16, 0x4, RZ ;  /* 0x0000000410107810 */ /* 0x000fc80007ffe0ff */
[----:B------:R-:W-:Y:S01]  /*1c50*/  ISETP.NE.AND P2, PT, R16, R10, PT ;  /* 0x0000000a1000720c */ /* 0x000fe20003f45270 */
[----:B0-----:R-:W-:-:S04]  /*1c60*/  FFMA R13, R0, -R11, 1 ;  /* 0x3f800000000d7423 */ /* 0x001fc8000000080b */
[----:B------:R-:W-:Y:S01]  /*1c70*/  FFMA R13, R0, R13, R0 ;  /* 0x0000000d000d7223 */ /* 0x000fe20000000000 */
[----:B--2---:R-:W0:Y:S03]  /*1c80*/  FCHK P0, R4, R11 ;  /* 0x0000000b04007302 */ /* 0x004e260000000000 */
[----:B------:R-:W-:-:S04]  /*1c90*/  FFMA R12, R4, R13, RZ ;  /* 0x0000000d040c7223 */ /* 0x000fc800000000ff */
[----:B------:R-:W-:-:S04]  /*1ca0*/  FFMA R0, R12, -R11, R4 ;  /* 0x8000000b0c007223 */ /* 0x000fc80000000004 */
[----:B------:R-:W-:Y:S01]  /*1cb0*/  FFMA R12, R13, R0, R12 ;  /* 0x000000000d0c7223 */ /* 0x000fe2000000000c */
[----:B0-----:R-:W-:Y:S06]  /*1cc0*/  @!P0 BRA `(.L_x_108) ;  /* 0x0000000000148947 */ /* 0x001fec0003800000 */
[----:B------:R-:W-:Y:S01]  /*1cd0*/  IMAD.MOV.U32 R23, RZ, RZ, R4 ;  /* 0x000000ffff177224 */ /* 0x000fe200078e0004 */
[----:B------:R-:W-:Y:S02]  /*1ce0*/  MOV R0, R11 ;  /* 0x0000000b00007202 */ /* 0x000fe40000000f00 */
[----:B------:R-:W-:-:S07]  /*1cf0*/  MOV R4, 0x1d10 ;  /* 0x00001d1000047802 */ /* 0x000fce0000000f00 */
[----:B------:R-:W-:Y:S05]  /*1d00*/  CALL.REL.NOINC `($__internal_3_$__cuda_sm3x_div_rn_noftz_f32_slowpath) ;  /* 0x0000001000b87944 */ /* 0x000fea0003c00000 */
[----:B------:R-:W-:-:S07]  /*1d10*/  MOV R12, R15 ;  /* 0x0000000f000c7202 */ /* 0x000fce0000000f00 */
.L_x_108:
        /* <DEDUP_REMOVED lines=8> */
[----:B------:R-:W-:Y:S01]  /*1da0*/  MOV R23, R5 ;  /* 0x0000000500177202 */ /* 0x000fe20000000f00 */
[----:B------:R-:W-:Y:S01]  /*1db0*/  IMAD.MOV.U32 R0, RZ, RZ, R11 ;  /* 0x000000ffff007224 */ /* 0x000fe200078e000b */
[----:B------:R-:W-:-:S07]  /*1dc0*/  MOV R4, 0x1de0 ;  /* 0x00001de000047802 */ /* 0x000fce0000000f00 */
[----:B------:R-:W-:Y:S05]  /*1dd0*/  CALL.REL.NOINC `($__internal_3_$__cuda_sm3x_div_rn_noftz_f32_slowpath) ;  /* 0x0000001000847944 */ /* 0x000fea0003c00000 */
[----:B------:R-:W-:-:S07]  /*1de0*/  MOV R13, R15 ;  /* 0x0000000f000d7202 */ /* 0x000fce0000000f00 */
.L_x_109:
        /* <DEDUP_REMOVED lines=9> */
[----:B------:R-:W-:Y:S02]  /*1e80*/  MOV R0, R11 ;  /* 0x0000000b00007202 */ /* 0x000fe40000000f00 */
[----:B------:R-:W-:-:S07]  /*1e90*/  MOV R4, 0x1eb0 ;  /* 0x00001eb000047802 */ /* 0x000fce0000000f00 */
[----:B------:R-:W-:Y:S05]  /*1ea0*/  CALL.REL.NOINC `($__internal_3_$__cuda_sm3x_div_rn_noftz_f32_slowpath) ;  /* 0x0000001000507944 */ /* 0x000fea0003c00000 */
[----:B------:R-:W-:-:S07]  /*1eb0*/  IMAD.MOV.U32 R14, RZ, RZ, R15 ;  /* 0x000000ffff0e7224 */ /* 0x000fce00078e000f */
.L_x_110:
        /* <DEDUP_REMOVED lines=12> */
.L_x_111:
[----:B------:R0:W-:Y:S01]  /*1f80*/  STL.128 [R17], R12 ;  /* 0x0000000c11007387 */ /* 0x0001e20000100c00 */
[----:B------:R-:W-:Y:S05]  /*1f90*/  @P2 BRA `(.L_x_112) ;  /* 0xfffffffc001c2947 */ /* 0x000fea000383ffff */
.L_x_107:
[----:B------:R-:W-:-:S13]  /*1fa0*/  ISETP.NE.AND P0, PT, R2, RZ, PT ;  /* 0x000000ff0200720c */ /* 0x000fda0003f05270 */
[----:B------:R-:W-:Y:S05]  /*1fb0*/  @!P0 BRA `(.L_x_106) ;  /* 0x00000000004c8947 */ /* 0x000fea0003800000 */
[----:B------:R-:W-:-:S05]  /*1fc0*/  UMOV UR4, URZ ;  /* 0x000000ff00047c82 */ /* 0x000fca0008000000 */
.L_x_114:
[----:B0-----:R-:W-:-:S05]  /*1fd0*/  LEA R5, R10, R1, 0x2 ;  /* 0x000000010a057211 */ /* 0x001fca00078e10ff */
[----:B------:R-:W4:Y:S01]  /*1fe0*/  LDL R23, [R5] ;  /* 0x0000000005177983 */ /* 0x000f220000100800 */
[----:B------:R-:W1:Y:S01]  /*1ff0*/  MUFU.RCP R0, R11 ;  /* 0x0000000b00007308 */ /* 0x000e620000001000 */
[----:B------:R-:W-:-:S06]  /*2000*/  UIADD3 UR4, UPT, UPT, UR4, 0x1, URZ ;  /* 0x0000000104047890 */ /* 0x000fcc000fffe0ff */
[----:B------:R-:W-:Y:S01]  /*2010*/  ISETP.NE.AND P2, PT, R2, UR4, PT ;  /* 0x0000000402007c0c */ /* 0x000fe2000bf45270 */
[----:B-123--:R-:W-:-:S04]  /*2020*/  FFMA R7, R0, -R11, 1 ;  /* 0x3f80000000077423 */ /* 0x00efc8000000080b */
[----:B------:R-:W-:Y:S01]  /*2030*/  FFMA R0, R0, R7, R0 ;  /* 0x0000000700007223 */ /* 0x000fe20000000000 */
[----:B----4-:R-:W1:Y:S03]  /*2040*/  FCHK P0, R23, R11 ;  /* 0x0000000b17007302 */ /* 0x010e660000000000 */
[----:B------:R-:W-:-:S04]  /*2050*/  FFMA R4, R0, R23, RZ ;  /* 0x0000001700047223 */ /* 0x000fc800000000ff */
[----:B------:R-:W-:-:S04]  /*2060*/  FFMA R7, R4, -R11, R23 ;  /* 0x8000000b04077223 */ /* 0x000fc80000000017 */
[----:B0-----:R-:W-:Y:S01]  /*2070*/  FFMA R15, R0, R7, R4 ;  /* 0x00000007000f7223 */ /* 0x001fe20000000004 */
[----:B-1----:R-:W-:Y:S06]  /*2080*/  @!P0 BRA `(.L_x_113) ;  /* 0x00000000000c8947 */ /* 0x002fec0003800000 */
[----:B------:R-:W-:Y:S01]  /*2090*/  IMAD.MOV.U32 R0, RZ, RZ, R11 ;  /* 0x000000ffff007224 */ /* 0x000fe200078e000b */
[----:B------:R-:W-:-:S07]  /*20a0*/  MOV R4, 0x20c0 ;  /* 0x000020c000047802 */ /* 0x000fce0000000f00 */
[----:B------:R-:W-:Y:S05]  /*20b0*/  CALL.REL.NOINC `($__internal_3_$__cuda_sm3x_div_rn_noftz_f32_slowpath) ;  /* 0x0000000c00cc7944 */ /* 0x000fea0003c00000 */
.L_x_113:
[----:B------:R0:W-:Y:S01]  /*20c0*/  STL [R5], R15 ;  /* 0x0000000f05007387 */ /* 0x0001e20000100800 */
[----:B------:R-:W-:Y:S01]  /*20d0*/  IADD3 R10, PT, PT, R10, 0x1, RZ ;  /* 0x000000010a0a7810 */ /* 0x000fe20007ffe0ff */
[----:B------:R-:W-:Y:S06]  /*20e0*/  @P2 BRA `(.L_x_114) ;  /* 0xfffffffc00b82947 */ /* 0x000fec000383ffff */
.L_x_106:
[----:B0-----:R-:W0:Y:S02]  /*20f0*/  LDC R5, c[0x0][0x3bc] ;  /* 0x0000ef00ff057b82 */ /* 0x001e240000000800 */
[----:B0-----:R-:W-:-:S13]  /*2100*/  ISETP.GE.AND P0, PT, R5, 0x1, PT ;  /* 0x000000010500780c */ /* 0x001fda0003f06270 */
[----:B------:R-:W-:Y:S05]  /*2110*/  @!P0 EXIT ;  /* 0x000000000000894d */ /* 0x000fea0003800000 */
[----:B------:R-:W0:Y:S01]  /*2120*/  S2UR UR4, SR_CTAID.Y ;  /* 0x00000000000479c3 */ /* 0x000e220000002600 */
[----:B------:R-:W-:Y:S02]  /*2130*/  LOP3.LUT R0, R3, 0x7, RZ, 0xc0, !PT ;  /* 0x0000000703007812 */ /* 0x000fe400078ec0ff */
[----:B----4-:R-:W-:Y:S01]  /*2140*/  IADD3 R2, PT, PT, R1, 0x10, RZ ;  /* 0x0000001001027810 */ /* 0x010fe20007ffe0ff */
[----:B0-----:R-:W-:Y:S01]  /*2150*/  IMAD R4, R5, UR4, R8 ;  /* 0x0000000405047c24 */ /* 0x001fe2000f8e0208 */
[----:B------:R-:W-:-:S06]  /*2160*/  UMOV UR4, URZ ;  /* 0x000000ff00047c82 */ /* 0x000fcc0008000000 */
.L_x_120:
[----:B------:R-:W-:Y:S01]  /*2170*/  ISETP.GE.AND P0, PT, R3, 0x1, PT ;  /* 0x000000010300780c */ /* 0x000fe20003f06270 */
[----:B0-----:R-:W-:-:S12]  /*2180*/  HFMA2 R5, -RZ, RZ, 0, 0 ;  /* 0x00000000ff057431 */ /* 0x001fd800000001ff */
[----:B------:R-:W-:Y:S05]  /*2190*/  @!P0 BRA `(.L_x_115) ;  /* 0x0000000c00188947 */ /* 0x000fea0003800000 */
[----:B------:R-:W-:Y:S01]  /*21a0*/  ISETP.GE.U32.AND P0, PT, R3, 0x8, PT ;  /* 0x000000080300780c */ /* 0x000fe20003f06070 */
[----:B------:R-:W-:Y:S01]  /*21b0*/  VIADD R6, R8, UR4 ;  /* 0x0000000408067c36 */ /* 0x000fe20008000000 */
[----:B------:R-:W-:Y:S02]  /*21c0*/  ISETP.NE.AND P4, PT, R0, RZ, PT ;  /* 0x000000ff0000720c */ /* 0x000fe40003f85270 */
[----:B------:R-:W-:Y:S02]  /*21d0*/  MOV R5, RZ ;  /* 0x000000ff00057202 */ /* 0x000fe40000000f00 */
[----:B------:R-:W-:-:S07]  /*21e0*/  MOV R10, RZ ;  /* 0x000000ff000a7202 */ /* 0x000fce0000000f00 */
[----:B------:R-:W-:Y:S05]  /*21f0*/  @!P0 BRA `(.L_x_116) ;  /* 0x0000000400748947 */ /* 0x000fea0003800000 */
[----:B-123--:R-:W0:Y:S01]  /*2200*/  LDC R7, c[0x0][0x3b4] ;  /* 0x0000ed00ff077b82 */ /* 0x00ee220000000800 */
[----:B------:R-:W-:Y:S01]  /*2210*/  LOP3.LUT R10, R3, 0x7ffffff8, RZ, 0xc0, !PT ;  /* 0x7ffffff8030a7812 */ /* 0x000fe200078ec0ff */
[----:B------:R-:W-:Y:S01]  /*2220*/  IMAD.MOV.U32 R11, RZ, RZ, R2 ;  /* 0x000000ffff0b7224 */ /* 0x000fe200078e0002 */
[----:B------:R-:W-:Y:S02]  /*2230*/  MOV R5, RZ ;  /* 0x000000ff00057202 */ /* 0x000fe40000000f00 */
[----:B------:R-:W-:Y:S02]  /*2240*/  MOV R21, R9 ;  /* 0x0000000900157202 */ /* 0x000fe40000000f00 */
[----:B------:R-:W-:Y:S01]  /*2250*/  IADD3 R20, PT, PT, -R10, RZ, RZ ;  /* 0x000000ff0a147210 */ /* 0x000fe20007ffe1ff */
[----:B------:R-:W1:Y:S06]  /*2260*/  LDC.64 R12, c[0x0][0x3a0] ;  /* 0x0000e800ff0c7b82 */ /* 0x000e6c0000000a00 */
.L_x_117:
[----:B-1----:R-:W-:-:S05]  /*2270*/  IMAD.WIDE R16, R21, 0x4, R12 ;  /* 0x0000000415107825 */ /* 0x002fca00078e020c */
[----:B------:R-:W0:Y:S04]  /*2280*/  LDG.E R27, desc[UR6][R16.64] ;  /* 0x00000006101b7981 */ /* 0x000e28000c1e1900 */
[----:B------:R-:W2:Y:S04]  /*2290*/  LDG.E R24, desc[UR6][R16.64+0x4] ;  /* 0x0000040610187981 */ /* 0x000ea8000c1e1900 */
[----:B------:R-:W3:Y:S04]  /*22a0*/  LDG.E R23, desc[UR6][R16.64+0x8] ;  /* 0x0000080610177981 */ /* 0x000ee8000c1e1900 */
[----:B------:R-:W4:Y:S01]  /*22b0*/  LDG.E R22, desc[UR6][R16.64+0xc] ;  /* 0x00000c0610167981 */ /* 0x000f22000c1e1900 */
[----:B0-----:R-:W-:-:S04]  /*22c0*/  ISETP.GE.AND P2, PT, R27, R7, PT ;  /* 0x000000071b00720c */ /* 0x001fc80003f46270 */
[----:B------:R-:W-:Y:S02]  /*22d0*/  ISETP.LT.OR P2, PT, R27, RZ, P2 ;  /* 0x000000ff1b00720c */ /* 0x000fe40001741670 */
[----:B--2---:R-:W-:-:S04]  /*22e0*/  ISETP.GE.AND P3, PT, R24, R7, PT ;  /* 0x000000071800720c */ /* 0x004fc80003f66270 */
[----:B------:R-:W-:-:S07]  /*22f0*/  ISETP.LT.OR P3, PT, R24, RZ, P3 ;  /* 0x000000ff1800720c */ /* 0x000fce0001f61670 */
[----:B------:R-:W0:Y:S08]  /*2300*/  @!P2 LDC R14, c[0x0][0x3bc] ;  /* 0x0000ef00ff0eab82 */ /* 0x000e300000000800 */
[----:B------:R-:W1:Y:S08]  /*2310*/  @!P2 LDC.64 R18, c[0x0][0x390] ;  /* 0x0000e400ff12ab82 */ /* 0x000e700000000a00 */
[----:B------:R-:W2:Y:S01]  /*2320*/  @!P3 LDC R25, c[0x0][0x3bc] ;  /* 0x0000ef00ff19bb82 */ /* 0x000ea20000000800 */
[----:B0-----:R-:W-:-:S07]  /*2330*/  @!P2 IMAD R27, R27, R14, R6 ;  /* 0x0000000e1b1ba224 */ /* 0x001fce00078e0206 */
[----:B------:R-:W0:Y:S01]  /*2340*/  @!P3 LDC.64 R14, c[0x0][0x390] ;  /* 0x0000e400ff0ebb82 */ /* 0x000e220000000a00 */
[----:B-1----:R-:W-:-:S06]  /*2350*/  @!P2 IMAD.WIDE R18, R27, 0x4, R18 ;  /* 0x000000041b12a825 */ /* 0x002fcc00078e0212 */
[----:B------:R-:W5:Y:S01]  /*2360*/  @!P2 LDG.E R18, desc[UR6][R18.64] ;  /* 0x000000061212a981 */ /* 0x000f62000c1e1900 */
[----:B--2---:R-:W-:-:S03]  /*2370*/  @!P3 IMAD R25, R24, R25, R6 ;  /* 0x000000191819b224 */ /* 0x004fc600078e0206 */
[----:B------:R-:W5:Y:S01]  /*2380*/  @!P2 LDL R24, [R11+-0x10] ;  /* 0xfffff0000b18a983 */ /* 0x000f620000100800 */
[-C--:B---3--:R-:W-:Y:S02]  /*2390*/  ISETP.GE.AND P1, PT, R23, R7.reuse, PT ;  /* 0x000000071700720c */ /* 0x088fe40003f26270 */
[----:B----4-:R-:W-:Y:S01]  /*23a0*/  ISETP.GE.AND P0, PT, R22, R7, PT ;  /* 0x000000071600720c */ /* 0x010fe20003f06270 */
[----:B------:R-:W2:Y:S01]  /*23b0*/  LDG.E R19, desc[UR6][R16.64+0x10] ;  /* 0x0000100610137981 */ /* 0x000ea2000c1e1900 */
[----:B0-----:R-:W-:-:S03]  /*23c0*/  @!P3 IMAD.WIDE R14, R25, 0x4, R14 ;  /* 0x00000004190eb825 */ /* 0x001fc600078e020e */
[----:B------:R-:W3:Y:S04]  /*23d0*/  @!P3 LDL R25, [R11+-0xc] ;  /* 0xfffff4000b19b983 */ /* 0x000ee80000100800 */
[----:B------:R-:W3:Y:S01]  /*23e0*/  @!P3 LDG.E R14, desc[UR6][R14.64] ;  /* 0x000000060e0eb981 */ /* 0x000ee2000c1e1900 */
[----:B------:R-:W-:Y:S02]  /*23f0*/  ISETP.LT.OR P1, PT, R23, RZ, P1 ;  /* 0x000000ff1700720c */ /* 0x000fe40000f21670 */
[----:B------:R-:W-:-:S11]  /*2400*/  ISETP.LT.OR P0, PT, R22, RZ, P0 ;  /* 0x000000ff1600720c */ /* 0x000fd60000701670 */
[----:B------:R-:W0:Y:S08]  /*2410*/  @!P1 LDC R26, c[0x0][0x3bc] ;  /* 0x0000ef00ff1a9b82 */ /* 0x000e300000000800 */
[----:B------:R-:W1:Y:S01]  /*2420*/  @!P1 LDC.64 R28, c[0x0][0x390] ;  /* 0x0000e400ff1c9b82 */ /* 0x000e620000000a00 */
[----:B0-----:R-:W-:-:S04]  /*2430*/  @!P1 IMAD R23, R23, R26, R6 ;  /* 0x0000001a17179224 */ /* 0x001fc800078e0206 */
[----:B-1----:R-:W-:Y:S02]  /*2440*/  @!P1 IMAD.WIDE R28, R23, 0x4, R28 ;  /* 0x00000004171c9825 */ /* 0x002fe400078e021c */
[----:B------:R-:W4:Y:S04]  /*2450*/  @!P0 LDL R23, [R11+-0x4] ;  /* 0xfffffc000b178983 */ /* 0x000f280000100800 */
[----:B------:R0:W4:Y:S01]  /*2460*/  @!P1 LDG.E R28, desc[UR6][R28.64] ;  /* 0x000000061c1c9981 */ /* 0x000122000c1e1900 */
[----:B-----5:R-:W-:-:S03]  /*2470*/  @!P2 FFMA R5, R24, R18, R5 ;  /* 0x000000121805a223 */ /* 0x020fc60000000005 */
[----:B------:R-:W5:Y:S01]  /*2480*/  LDG.E R18, desc[UR6][R16.64+0x14] ;  /* 0x0000140610127981 */ /* 0x000f62000c1e1900 */
[----:B---3--:R-:W-:Y:S02]  /*2490*/  @!P3 FFMA R5, R14, R25, R5 ;  /* 0x000000190e05b223 */ /* 0x008fe40000000005 */
[----:B------:R-:W1:Y:S08]  /*24a0*/  @!P0 LDC R25, c[0x0][0x3bc] ;  /* 0x0000ef00ff198b82 */ /* 0x000e700000000800 */
[----:B------:R-:W3:Y:S01]  /*24b0*/  @!P0 LDC.64 R14, c[0x0][0x390] ;  /* 0x0000e400ff0e8b82 */ /* 0x000ee20000000a00 */
[----:B-1----:R-:W-:-:S02]  /*24c0*/  @!P0 IMAD R27, R22, R25, R6 ;  /* 0x00000019161b8224 */ /* 0x002fc400078e0206 */
[----:B------:R-:W4:Y:S04]  /*24d0*/  LDG.E R22, desc[UR6][R16.64+0x1c] ;  /* 0x00001c0610167981 */ /* 0x000f28000c1e1900 */
[----:B------:R1:W4:Y:S01]  /*24e0*/  LDG.E R25, desc[UR6][R16.64+0x18] ;  /* 0x0000180610197981 */ /* 0x000322000c1e1900 */
[----:B---3--:R-:W-:-:S03]  /*24f0*/  @!P0 IMAD.WIDE R26, R27, 0x4, R14 ;  /* 0x000000041b1a8825 */ /* 0x008fc600078e020e */
[----:B------:R-:W4:Y:S04]  /*2500*/  @!P1 LDL R14, [R11+-0x8] ;  /* 0xfffff8000b0e9983 */ /* 0x000f280000100800 */
[----:B------:R-:W3:Y:S01]  /*2510*/  @!P0 LDG.E R26, desc[UR6][R26.64] ;  /* 0x000000061a1a8981 */ /* 0x000ee2000c1e1900 */
[----:B--2---:R-:W-:-:S04]  /*2520*/  ISETP.GE.AND P2, PT, R19, R7, PT ;  /* 0x000000071300720c */ /* 0x004fc80003f46270 */
[----:B------:R-:W-:-:S13]  /*2530*/  ISETP.LT.OR P2, PT, R19, RZ, P2 ;  /* 0x000000ff1300720c */ /* 0x000fda0001741670 */
[----:B------:R-:W0:Y:S02]  /*2540*/  @!P2 LDC R24, c[0x0][0x3bc] ;  /* 0x0000ef00ff18ab82 */ /* 0x000e240000000800 */
[----:B0-----:R-:W-:Y:S01]  /*2550*/  @!P2 IMAD R29, R19, R24, R6 ;  /* 0x00000018131da224 */ /* 0x001fe200078e0206 */
[----:B-----5:R-:W-:-:S04]  /*2560*/  ISETP.GE.AND P3, PT, R18, R7, PT ;  /* 0x000000071200720c */ /* 0x020fc80003f66270 */
[----:B------:R-:W-:-:S13]  /*2570*/  ISETP.LT.OR P3, PT, R18, RZ, P3 ;  /* 0x000000ff1200720c */ /* 0x000fda0001f61670 */
[----:B-1----:R-:W0:Y:S01]  /*2580*/  @!P3 LDC.64 R16, c[0x0][0x390] ;  /* 0x0000e400ff10bb82 */ /* 0x002e220000000a00 */
[----:B----4-:R-:W-:-:S07]  /*2590*/  @!P1 FFMA R5, R28, R14, R5 ;  /* 0x0000000e1c059223 */ /* 0x010fce0000000005 */
[----:B------:R-:W1:Y:S01]  /*25a0*/  @!P2 LDC.64 R14, c[0x0][0x390] ;  /* 0x0000e400ff0eab82 */ /* 0x000e620000000a00 */
[----:B---3--:R-:W-:-:S07]  /*25b0*/  @!P0 FFMA R5, R26, R23, R5 ;  /* 0x000000171a058223 */ /* 0x008fce0000000005 */
[----:B------:R-:W2:Y:S01]  /*25c0*/  @!P3 LDC R23, c[0x0][0x3bc] ;  /* 0x0000ef00ff17bb82 */ /* 0x000ea20000000800 */
[CC--:B------:R-:W-:Y:S02]  /*25d0*/  ISETP.GE.AND P0, PT, R22.reuse, R7.reuse, PT ;  /* 0x000000071600720c */ /* 0x0c0fe40003f06270 */
[C---:B------:R-:W-:Y:S02]  /*25e0*/  ISETP.GE.AND P5, PT, R25.reuse, R7, PT ;  /* 0x000000071900720c */ /* 0x040fe40003fa6270 */
[----:B------:R-:W-:Y:S02]  /*25f0*/  ISETP.LT.OR P0, PT, R22, RZ, P0 ;  /* 0x000000ff1600720c */ /* 0x000fe40000701670 */
[----:B------:R-:W-:Y:S01]  /*2600*/  ISETP.LT.OR P1, PT, R25, RZ, P5 ;  /* 0x000000ff1900720c */ /* 0x000fe20002f21670 */
[----:B-1----:R-:W-:-:S12]  /*2610*/  @!P2 IMAD.WIDE R28, R29, 0x4, R14 ;  /* 0x000000041d1ca825 */ /* 0x002fd800078e020e */
[----:B------:R-:W1:Y:S01]  /*2620*/  @!P1 LDC R26, c[0x0][0x3bc] ;  /* 0x0000ef00ff1a9b82 */ /* 0x000e620000000800 */
[----:B------:R-:W3:Y:S01]  /*2630*/  @!P2 LDG.E R24, desc[UR6][R28.64] ;  /* 0x000000061c18a981 */ /* 0x000ee2000c1e1900 */
[----:B--2---:R-:W-:-:S06]  /*2640*/  @!P3 IMAD R15, R18, R23, R6 ;  /* 0x00000017120fb224 */ /* 0x004fcc00078e0206 */
[----:B------:R-:W2:Y:S01]  /*2650*/  @!P0 LDC R23, c[0x0][0x3bc] ;  /* 0x0000ef00ff178b82 */ /* 0x000ea20000000800 */
[----:B0-----:R-:W-:-:S06]  /*2660*/  @!P3 IMAD.WIDE R16, R15, 0x4, R16 ;  /* 0x000000040f10b825 */ /* 0x001fcc00078e0210 */
[----:B------:R-:W4:Y:S01]  /*2670*/  @!P3 LDG.E R16, desc[UR6][R16.64] ;  /* 0x000000061010b981 */ /* 0x000f22000c1e1900 */
[----:B------:R-:W0:Y:S08]  /*2680*/  @!P1 LDC.64 R18, c[0x0][0x390] ;  /* 0x0000e400ff129b82 */ /* 0x000e300000000a00 */
[----:B------:R-:W5:Y:S01]  /*2690*/  @!P0 LDC.64 R14, c[0x0][0x390] ;  /* 0x0000e400ff0e8b82 */ /* 0x000f620000000a00 */
[----:B-1----:R-:W-:-:S02]  /*26a0*/  @!P1 IMAD R25, R25, R26, R6 ;  /* 0x0000001a19199224 */ /* 0x002fc400078e0206 */
[----:B------:R-:W4:Y:S01]  /*26b0*/  @!P3 LDL R26, [R11+0x4] ;  /* 0x000004000b1ab983 */ /* 0x000f220000100800 */
[----:B--2---:R-:W-:-:S03]  /*26c0*/  @!P0 IMAD R23, R22, R23, R6 ;  /* 0x0000001716178224 */ /* 0x004fc600078e0206 */
[----:B------:R-:W3:Y:S01]  /*26d0*/  @!P2 LDL R22, [R11] ;  /* 0x000000000b16a983 */ /* 0x000ee20000100800 */
[----:B0-----:R-:W-:-:S03]  /*26e0*/  @!P1 IMAD.WIDE R18, R25, 0x4, R18 ;  /* 0x0000000419129825 */ /* 0x001fc600078e0212 */
[----:B------:R-:W2:Y:S04]  /*26f0*/  @!P0 LDL R25, [R11+0xc] ;  /* 0x00000c000b198983 */ /* 0x000ea80000100800 */
[----:B------:R-:W2:Y:S01]  /*2700*/  @!P1 LDG.E R18, desc[UR6][R18.64] ;  /* 0x0000000612129981 */ /* 0x000ea2000c1e1900 */
[----:B-----5:R-:W-:-:S03]  /*2710*/  @!P0 IMAD.WIDE R14, R23, 0x4, R14 ;  /* 0x00000004170e8825 */ /* 0x020fc600078e020e */
[----:B------:R0:W2:Y:S04]  /*2720*/  @!P1 LDL R23, [R11+0x8] ;  /* 0x000008000b179983 */ /* 0x0000a80000100800 */
[----:B------:R-:W5:Y:S01]  /*2730*/  @!P0 LDG.E R14, desc[UR6][R14.64] ;  /* 0x000000060e0e8981 */ /* 0x000f62000c1e1900 */
[----:B------:R-:W-:Y:S01]  /*2740*/  IADD3 R20, PT, PT, R20, 0x8, RZ ;  /* 0x0000000814147810 */ /* 0x000fe20007ffe0ff */
[----:B------:R-:W-:Y:S01]  /*2750*/  VIADD R21, R21, 0x8 ;  /* 0x0000000815157836 */ /* 0x000fe20000000000 */
[----:B0-----:R-:W-:Y:S01]  /*2760*/  IADD3 R11, PT, PT, R11, 0x20, RZ ;  /* 0x000000200b0b7810 */ /* 0x001fe20007ffe0ff */
[----:B---3--:R-:W-:Y:S01]  /*2770*/  @!P2 FFMA R5, R22, R24, R5 ;  /* 0x000000181605a223 */ /* 0x008fe20000000005 */
[----:B------:R-:W-:-:S03]  /*2780*/  ISETP.NE.AND P2, PT, R20, RZ, PT ;  /* 0x000000ff1400720c */ /* 0x000fc60003f45270 */
[----:B----4-:R-:W-:-:S04]  /*2790*/  @!P3 FFMA R5, R16, R26, R5 ;  /* 0x0000001a1005b223 */ /* 0x010fc80000000005 */
[----:B--2---:R-:W-:-:S04]  /*27a0*/  @!P1 FFMA R5, R18, R23, R5 ;  /* 0x0000001712059223 */ /* 0x004fc80000000005 */
[----:B-----5:R-:W-:Y:S02]  /*27b0*/  @!P0 FFMA R5, R14, R25, R5 ;  /* 0x000000190e058223 */ /* 0x020fe40000000005 */
[----:B------:R-:W-:Y:S05]  /*27c0*/  @P2 BRA `(.L_x_117) ;  /* 0xfffffff800a82947 */ /* 0x000fea000383ffff */
.L_x_116:
[----:B------:R-:W-:Y:S05]  /*27d0*/  @!P4 BRA `(.L_x_115) ;  /* 0x000000040088c947 */ /* 0x000fea0003800000 */
[----:B-123--:R-:W-:Y:S02]  /*27e0*/  IADD3 R7, PT, PT, R0, -0x1, RZ ;  /* 0xffffffff00077810 */ /* 0x00efe40007ffe0ff */
[----:B------:R-:W-:Y:S02]  /*27f0*/  LOP3.LUT P3, R21, R3, 0x3, RZ, 0xc0, !PT ;  /* 0x0000000303157812 */ /* 0x000fe4000786c0ff */
[----:B------:R-:W-:-:S13]  /*2800*/  ISETP.GE.U32.AND P0, PT, R7, 0x3, PT ;  /* 0x000000030700780c */ /* 0x000fda0003f06070 */
[----:B------:R-:W-:Y:S05]  /*2810*/  @!P0 BRA `(.L_x_118) ;  /* 0x0000000000b88947 */ /* 0x000fea0003800000 */
[----:B------:R-:W0:Y:S01]  /*2820*/  LDC.64 R12, c[0x0][0x3a0] ;  /* 0x0000e800ff0c7b82 */ /* 0x000e220000000a00 */
[----:B------:R-:W-:-:S07]  /*2830*/  IADD3 R7, PT, PT, R9, R10, RZ ;  /* 0x0000000a09077210 */ /* 0x000fce0007ffe0ff */
[----:B------:R-:W1:Y:S01]  /*2840*/  LDC R14, c[0x0][0x3b4] ;  /* 0x0000ed00ff0e7b82 */ /* 0x000e620000000800 */
[----:B0-----:R-:W-:-:S05]  /*2850*/  IMAD.WIDE R12, R7, 0x4, R12 ;  /* 0x00000004070c7825 */ /* 0x001fca00078e020c */
[----:B------:R-:W1:Y:S04]  /*2860*/  LDG.E R27, desc[UR6][R12.64] ;  /* 0x000000060c1b7981 */ /* 0x000e68000c1e1900 */
[----:B------:R-:W2:Y:S04]  /*2870*/  LDG.E R25, desc[UR6][R12.64+0x4] ;  /* 0x000004060c197981 */ /* 0x000ea8000c1e1900 */
[----:B------:R-:W3:Y:S04]  /*2880*/  LDG.E R23, desc[UR6][R12.64+0x8] ;  /* 0x000008060c177981 */ /* 0x000ee8000c1e1900 */
[----:B------:R-:W4:Y:S01]  /*2890*/  LDG.E R7, desc[UR6][R12.64+0xc] ;  /* 0x00000c060c077981 */ /* 0x000f22000c1e1900 */
[----:B-1----:R-:W-:-:S04]  /*28a0*/  ISETP.GE.AND P0, PT, R27, R14, PT ;  /* 0x0000000e1b00720c */ /* 0x002fc80003f06270 */
[----:B------:R-:W-:Y:S02]  /*28b0*/  ISETP.LT.OR P0, PT, R27, RZ, P0 ;  /* 0x000000ff1b00720c */ /* 0x000fe40000701670 */
[-C--:B--2---:R-:W-:Y:S02]  /*28c0*/  ISETP.GE.AND P1, PT, R25, R14.reuse, PT ;  /* 0x0000000e1900720c */ /* 0x084fe40003f26270 */
[-C--:B---3--:R-:W-:Y:S02]  /*28d0*/  ISETP.GE.AND P2, PT, R23, R14.reuse, PT ;  /* 0x0000000e1700720c */ /* 0x088fe40003f46270 */
[----:B------:R-:W-:Y:S02]  /*28e0*/  ISETP.LT.OR P1, PT, R25, RZ, P1 ;  /* 0x000000ff1900720c */ /* 0x000fe40000f21670 */
[----:B------:R-:W-:Y:S02]  /*28f0*/  ISETP.LT.OR P2, PT, R23, RZ, P2 ;  /* 0x000000ff1700720c */ /* 0x000fe40001741670 */
[----:B----4-:R-:W-:-:S03]  /*2900*/  ISETP.GE.AND P4, PT, R7, R14, PT ;  /* 0x0000000e0700720c */ /* 0x010fc60003f86270 */
[----:B------:R-:W0:Y:S01]  /*2910*/  @!P0 LDC R15, c[0x0][0x3bc] ;  /* 0x0000ef00ff0f8b82 */ /* 0x000e220000000800 */
[----:B------:R-:W-:-:S07]  /*2920*/  ISETP.LT.OR P4, PT, R7, RZ, P4 ;  /* 0x000000ff0700720c */ /* 0x000fce0002781670 */
[----:B------:R-:W1:Y:S08]  /*2930*/  @!P0 LDC.64 R16, c[0x0][0x390] ;  /* 0x0000e400ff108b82 */ /* 0x000e700000000a00 */
[----:B------:R-:W2:Y:S08]  /*2940*/  @!P1 LDC R20, c[0x0][0x3bc] ;  /* 0x0000ef00ff149b82 */ /* 0x000eb00000000800 */
[----:B------:R-:W3:Y:S01]  /*2950*/  @!P2 LDC R22, c[0x0][0x3bc] ;  /* 0x0000ef00ff16ab82 */ /* 0x000ee20000000800 */
[----:B0-----:R-:W-:-:S07]  /*2960*/  @!P0 IMAD R27, R27, R15, R6 ;  /* 0x0000000f1b1b8224 */ /* 0x001fce00078e0206 */
[----:B------:R-:W0:Y:S01]  /*2970*/  @!P1 LDC.64 R18, c[0x0][0x390] ;  /* 0x0000e400ff129b82 */ /* 0x000e220000000a00 */
[----:B-1----:R-:W-:-:S06]  /*2980*/  @!P0 IMAD.WIDE R16, R27, 0x4, R16 ;  /* 0x000000041b108825 */ /* 0x002fcc00078e0210 */
[----:B------:R-:W4:Y:S01]  /*2990*/  @!P0 LDG.E R16, desc[UR6][R16.64] ;  /* 0x0000000610108981 */ /* 0x000f22000c1e1900 */
[----:B------:R-:W1:Y:S01]  /*29a0*/  @!P2 LDC.64 R12, c[0x0][0x390] ;  /* 0x0000e400ff0cab82 */ /* 0x000e620000000a00 */
[----:B--2---:R-:W-:Y:S02]  /*29b0*/  @!P1 IMAD R25, R25, R20, R6 ;  /* 0x0000001419199224 */ /* 0x004fe400078e0206 */
[----:B------:R-:W-:-:S05]  /*29c0*/  IMAD R20, R10, 0x4, R1 ;  /* 0x000000040a147824 */ /* 0x000fca00078e0201 */
[----:B------:R-:W2:Y:S01]  /*29d0*/  @!P4 LDC R11, c[0x0][0x3bc] ;  /* 0x0000ef00ff0bcb82 */ /* 0x000ea20000000800 */
[----:B---3--:R-:W-:Y:S01]  /*29e0*/  @!P2 IMAD R23, R23, R22, R6 ;  /* 0x000000161717a224 */ /* 0x008fe200078e0206 */
[----:B------:R-:W3:Y:S04]  /*29f0*/  @!P2 LDL R24, [R20+0x8] ;  /* 0x000008001418a983 */ /* 0x000ee80000100800 */
[----:B------:R-:W4:Y:S02]  /*2a00*/  @!P0 LDL R22, [R20] ;  /* 0x0000000014168983 */ /* 0x000f240000100800 */
[----:B------:R-:W5:Y:S01]  /*2a10*/  @!P4 LDC.64 R14, c[0x0][0x390] ;  /* 0x0000e400ff0ecb82 */ /* 0x000f620000000a00 */
[----:B0-----:R-:W-:-:S06]  /*2a20*/  @!P1 IMAD.WIDE R18, R25, 0x4, R18 ;  /* 0x0000000419129825 */ /* 0x001fcc00078e0212 */
[----:B------:R-:W3:Y:S01]  /*2a30*/  @!P1 LDG.E R18, desc[UR6][R18.64] ;  /* 0x0000000612129981 */ /* 0x000ee2000c1e1900 */
[----:B-1----:R-:W-:-:S06]  /*2a40*/  @!P2 IMAD.WIDE R12, R23, 0x4, R12 ;  /* 0x00000004170ca825 */ /* 0x002fcc00078e020c */
[----:B------:R-:W3:Y:S01]  /*2a50*/  @!P2 LDG.E R12, desc[UR6][R12.64] ;  /* 0x000000060c0ca981 */ /* 0x000ee2000c1e1900 */
[----:B--2---:R-:W-:-:S03]  /*2a60*/  @!P4 IMAD R11, R7, R11, R6 ;  /* 0x0000000b070bc224 */ /* 0x004fc600078e0206 */
[----:B------:R-:W3:Y:S01]  /*2a70*/  @!P1 LDL R7, [R20+0x4] ;  /* 0x0000040014079983 */ /* 0x000ee20000100800 */
[----:B-----5:R-:W-:-:S03]  /*2a80*/  @!P4 IMAD.WIDE R14, R11, 0x4, R14 ;  /* 0x000000040b0ec825 */ /* 0x020fc600078e020e */
[----:B------:R-:W2:Y:S04]  /*2a90*/  @!P4 LDL R11, [R20+0xc] ;  /* 0x00000c00140bc983 */ /* 0x000ea80000100800 */
[----:B------:R-:W2:Y:S01]  /*2aa0*/  @!P4 LDG.E R14, desc[UR6][R14.64] ;  /* 0x000000060e0ec981 */ /* 0x000ea2000c1e1900 */
[----:B------:R-:W-:Y:S01]  /*2ab0*/  IADD3 R10, PT, PT, R10, 0x4, RZ ;  /* 0x000000040a0a7810 */ /* 0x000fe20007ffe0ff */
[----:B----4-:R-:W-:-:S04]  /*2ac0*/  @!P0 FFMA R5, R22, R16, R5 ;  /* 0x0000001016058223 */ /* 0x010fc80000000005 */
[----:B---3--:R-:W-:-:S04]  /*2ad0*/  @!P1 FFMA R5, R18, R7, R5 ;  /* 0x0000000712059223 */ /* 0x008fc80000000005 */
[----:B------:R-:W-:-:S04]  /*2ae0*/  @!P2 FFMA R5, R24, R12, R5 ;  /* 0x0000000c1805a223 */ /* 0x000fc80000000005 */
[----:B--2---:R-:W-:-:S07]  /*2af0*/  @!P4 FFMA R5, R14, R11, R5 ;  /* 0x0000000b0e05c223 */ /* 0x004fce0000000005 */
.L_x_118:
[----:B------:R-:W-:Y:S05]  /*2b00*/  @!P3 BRA `(.L_x_115) ;  /* 0x0000000000bcb947 */ /* 0x000fea0003800000 */
[----:B------:R-:W-:Y:S02]  /*2b10*/  ISETP.NE.AND P0, PT, R21, 0x1, PT ;  /* 0x000000011500780c */ /* 0x000fe40003f05270 */
[----:B------:R-:W-:-:S04]  /*2b20*/  LOP3.LUT R7, R3, 0x1, RZ, 0xc0, !PT ;  /* 0x0000000103077812 */ /* 0x000fc800078ec0ff */
[----:B------:R-:W-:-:S07]  /*2b30*/  ISETP.NE.U32.AND P2, PT, R7, 0x1, PT ;  /* 0x000000010700780c */ /* 0x000fce0003f45070 */
[----:B------:R-:W-:Y:S06]  /*2b40*/  @!P0 BRA `(.L_x_119) ;  /* 0x0000000000688947 */ /* 0x000fec0003800000 */
[----:B------:R-:W0:Y:S01]  /*2b50*/  LDC.64 R12, c[0x0][0x3a0] ;  /* 0x0000e800ff0c7b82 */ /* 0x000e220000000a00 */
[----:B------:R-:W-:-:S05]  /*2b60*/  IADD3 R17, PT, PT, R9, R10, RZ ;  /* 0x0000000a09117210 */ /* 0x000fca0007ffe0ff */
[----:B0-----:R-:W-:Y:S02]  /*2b70*/  IMAD.WIDE R16, R17, 0x4, R12 ;  /* 0x0000000411107825 */ /* 0x001fe400078e020c */
[----:B------:R-:W0:Y:S03]  /*2b80*/  LDC R12, c[0x0][0x3b4] ;  /* 0x0000ed00ff0c7b82 */ /* 0x000e260000000800 */
[----:B------:R-:W0:Y:S04]  /*2b90*/  LDG.E R7, desc[UR6][R16.64] ;  /* 0x0000000610077981 */ /* 0x000e28000c1e1900 */
[----:B------:R1:W2:Y:S02]  /*2ba0*/  LDG.E R11, desc[UR6][R16.64+0x4] ;  /* 0x00000406100b7981 */ /* 0x0002a4000c1e1900 */
[----:B-1----:R-:W-:-:S02]  /*2bb0*/  LEA R17, R10, R1, 0x2 ;  /* 0x000000010a117211 */ /* 0x002fc400078e10ff */
[-C--:B0-----:R-:W-:Y:S02]  /*2bc0*/  ISETP.GE.AND P0, PT, R7, R12.reuse, PT ;  /* 0x0000000c0700720c */ /* 0x081fe40003f06270 */
[----:B--2---:R-:W-:Y:S02]  /*2bd0*/  ISETP.GE.AND P1, PT, R11, R12, PT ;  /* 0x0000000c0b00720c */ /* 0x004fe40003f26270 */
[----:B------:R-:W-:Y:S02]  /*2be0*/  ISETP.LT.OR P0, PT, R7, RZ, P0 ;  /* 0x000000ff0700720c */ /* 0x000fe40000701670 */
[----:B------:R-:W-:-:S11]  /*2bf0*/  ISETP.LT.OR P1, PT, R11, RZ, P1 ;  /* 0x000000ff0b00720c */ /* 0x000fd60000f21670 */
[----:B------:R-:W0:Y:S01]  /*2c00*/  @!P0 LDC R18, c[0x0][0x3bc] ;  /* 0x0000ef00ff128b82 */ /* 0x000e220000000800 */
[----:B------:R-:W2:Y:S07]  /*2c10*/  @!P0 LDL R16, [R17] ;  /* 0x0000000011108983 */ /* 0x000eae0000100800 */
[----:B------:R-:W1:Y:S08]  /*2c20*/  @!P1 LDC R19, c[0x0][0x3bc] ;  /* 0x0000ef00ff139b82 */ /* 0x000e700000000800 */
[----:B------:R-:W3:Y:S08]  /*2c30*/  @!P0 LDC.64 R14, c[0x0][0x390] ;  /* 0x0000e400ff0e8b82 */ /* 0x000ef00000000a00 */
[----:B------:R-:W4:Y:S01]  /*2c40*/  @!P1 LDC.64 R12, c[0x0][0x390] ;  /* 0x0000e400ff0c9b82 */ /* 0x000f220000000a00 */
[----:B0-----:R-:W-:-:S02]  /*2c50*/  @!P0 IMAD R7, R7, R18, R6 ;  /* 0x0000001207078224 */ /* 0x001fc400078e0206 */
[----:B-1----:R-:W-:Y:S02]  /*2c60*/  @!P1 IMAD R11, R11, R19, R6 ;  /* 0x000000130b0b9224 */ /* 0x002fe400078e0206 */
[----:B---3--:R-:W-:Y:S02]  /*2c70*/  @!P0 IMAD.WIDE R14, R7, 0x4, R14 ;  /* 0x00000004070e8825 */ /* 0x008fe400078e020e */
[----:B------:R-:W3:Y:S04]  /*2c80*/  @!P1 LDL R7, [R17+0x4] ;  /* 0x0000040011079983 */ /* 0x000ee80000100800 */
[----:B------:R-:W2:Y:S01]  /*2c90*/  @!P0 LDG.E R14, desc[UR6][R14.64] ;  /* 0x000000060e0e8981 */ /* 0x000ea2000c1e1900 */
[----:B----4-:R-:W-:-:S06]  /*2ca0*/  @!P1 IMAD.WIDE R12, R11, 0x4, R12 ;  /* 0x000000040b0c9825 */ /* 0x010fcc00078e020c */
[----:B------:R-:W3:Y:S01]  /*2cb0*/  @!P1 LDG.E R12, desc[UR6][R12.64] ;  /* 0x000000060c0c9981 */ /* 0x000ee2000c1e1900 */
[----:B------:R-:W-:Y:S02]  /*2cc0*/  VIADD R10, R10, 0x2 ;  /* 0x000000020a0a7836 */ /* 0x000fe40000000000 */
[----:B--2---:R-:W-:-:S04]  /*2cd0*/  @!P0 FFMA R5, R16, R14, R5 ;  /* 0x0000000e10058223 */ /* 0x004fc80000000005 */
[----:B---3--:R-:W-:-:S07]  /*2ce0*/  @!P1 FFMA R5, R12, R7, R5 ;  /* 0x000000070c059223 */ /* 0x008fce0000000005 */
.L_x_119:
[----:B------:R-:W-:Y:S05]  /*2cf0*/  @P2 BRA `(.L_x_115) ;  /* 0x0000000000402947 */ /* 0x000fea0003800000 */
[----:B------:R-:W0:Y:S01]  /*2d00*/  LDC.64 R12, c[0x0][0x3a0] ;  /* 0x0000e800ff0c7b82 */ /* 0x000e220000000a00 */
[----:B------:R-:W-:Y:S01]  /*2d10*/  IADD3 R7, PT, PT, R9, R10, RZ ;  /* 0x0000000a09077210 */ /* 0x000fe20007ffe0ff */
[----:B------:R-:W1:Y:S04]  /*2d20*/  LDCU UR5, c[0x0][0x3b4] ;  /* 0x00007680ff0577ac */ /* 0x000e680008000800 */
[----:B0-----:R-:W-:-:S05]  /*2d30*/  IMAD.WIDE R12, R7, 0x4, R12 ;  /* 0x00000004070c7825 */ /* 0x001fca00078e020c */
[----:B------:R-:W1:Y:S02]  /*2d40*/  LDG.E R7, desc[UR6][R12.64] ;  /* 0x000000060c077981 */ /* 0x000e64000c1e1900 */
[----:B-1----:R-:W-:-:S04]  /*2d50*/  ISETP.GE.AND P0, PT, R7, UR5, PT ;  /* 0x0000000507007c0c */ /* 0x002fc8000bf06270 */
[----:B------:R-:W-:-:S13]  /*2d60*/  ISETP.LT.OR P0, PT, R7, RZ, P0 ;  /* 0x000000ff0700720c */ /* 0x000fda0000701670 */
[----:B------:R-:W-:Y:S05]  /*2d70*/  @P0 BRA `(.L_x_115) ;  /* 0x0000000000200947 */ /* 0x000fea0003800000 */
[----:B------:R-:W0:Y:S01]  /*2d80*/  LDC.64 R12, c[0x0][0x390] ;  /* 0x0000e400ff0c7b82 */ /* 0x000e220000000a00 */
[----:B------:R-:W1:Y:S01]  /*2d90*/  LDCU UR5, c[0x0][0x3bc] ;  /* 0x00007780ff0577ac */ /* 0x000e620008000800 */
[----:B------:R-:W-:-:S06]  /*2da0*/  LEA R10, R10, R1, 0x2 ;  /* 0x000000010a0a7211 */ /* 0x000fcc00078e10ff */
[----:B------:R-:W2:Y:S01]  /*2db0*/  LDL R10, [R10] ;  /* 0x000000000a0a7983 */ /* 0x000ea20000100800 */
[----:B-1----:R-:W-:-:S04]  /*2dc0*/  IMAD R7, R7, UR5, R6 ;  /* 0x0000000507077c24 */ /* 0x002fc8000f8e0206 */
[----:B0-----:R-:W-:-:S06]  /*2dd0*/  IMAD.WIDE R6, R7, 0x4, R12 ;  /* 0x0000000407067825 */ /* 0x001fcc00078e020c */
[----:B------:R-:W2:Y:S02]  /*2de0*/  LDG.E R6, desc[UR6][R6.64] ;  /* 0x0000000606067981 */ /* 0x000ea4000c1e1900 */
[----:B--2---:R-:W-:-:S07]  /*2df0*/  FFMA R5, R10, R6, R5 ;  /* 0x000000060a057223 */ /* 0x004fce0000000005 */
.L_x_115:
[----:B-123--:R-:W0:Y:S01]  /*2e00*/  LDC.64 R6, c[0x0][0x398] ;  /* 0x0000e600ff067b82 */ /* 0x00ee220000000a00 */
[----:B------:R-:W-:Y:S01]  /*2e10*/  IADD3 R11, PT, PT, R4, UR4, RZ ;  /* 0x00000004040b7c10 */ /* 0x000fe2000fffe0ff */
[----:B------:R-:W1:Y:S01]  /*2e20*/  LDCU UR5, c[0x0][0x3bc] ;  /* 0x00007780ff0577ac */ /* 0x000e620008000800 */
[----:B------:R-:W-:-:S04]  /*2e30*/  UIADD3 UR4, UPT, UPT, UR4, 0x1, URZ ;  /* 0x0000000104047890 */ /* 0x000fc8000fffe0ff */
[----:B-1----:R-:W-:Y:S01]  /*2e40*/  UISETP.NE.AND UP0, UPT, UR4, UR5, UPT ;  /* 0x000000050400728c */ /* 0x002fe2000bf05270 */
[----:B0-----:R-:W-:-:S05]  /*2e50*/  IMAD.WIDE R6, R11, 0x4, R6 ;  /* 0x000000040b067825 */ /* 0x001fca00078e0206 */
[----:B------:R0:W-:Y:S03]  /*2e60*/  STG.E desc[UR6][R6.64], R5 ;  /* 0x0000000506007986 */ /* 0x0001e6000c101906 */
[----:B------:R-:W-:Y:S05]  /*2e70*/  BRA.U UP0, `(.L_x_120) ;  /* 0xfffffff100bc7547 */ /* 0x000fea000b83ffff */
[----:B------:R-:W-:Y:S05]  /*2e80*/  EXIT ;  /* 0x000000000000794d */ /* 0x000fea0003800000 */
        .weak           $__internal_2_$__cuda_sm20_sqrt_rn_f32_slowpath
        .type           $__internal_2_$__cuda_sm20_sqrt_rn_f32_slowpath,@function
        .size           $__internal_2_$__cuda_sm20_sqrt_rn_f32_slowpath,($__internal_3_$__cuda_sm3x_div_rn_noftz_f32_slowpath - $__internal_2_$__cuda_sm20_sqrt_rn_f32_slowpath)
$__internal_2_$__cuda_sm20_sqrt_rn_f32_slowpath:
[----:B------:R-:W-:-:S13]  /*2e90*/  LOP3.LUT P0, RZ, R11, 0x7fffffff, RZ, 0xc0, !PT ;  /* 0x7fffffff0bff7812 */ /* 0x000fda000780c0ff */
[----:B------:R-:W-:Y:S01]  /*2ea0*/  @!P0 IMAD.MOV.U32 R0, RZ, RZ, R11 ;  /* 0x000000ffff008224 */ /* 0x000fe200078e000b */
        /* <DEDUP_REMOVED lines=18> */
.L_x_121:
[----:B------:R-:W-:-:S04]  /*2fd0*/  HFMA2 R15, -RZ, RZ, 0, 0 ;  /* 0x00000000ff0f7431 */ /* 0x000fc800000001ff */
[----:B------:R-:W-:Y:S05]  /*2fe0*/  RET.REL.NODEC R14 `(_Z21sparseAttentionKernelPfS_S_S_PiS0_iiiiii) ;  /* 0xffffffd00e047950 */ /* 0x000fea0003c3ffff */
        .weak           $__internal_3_$__cuda_sm3x_div_rn_noftz_f32_slowpath
        .type           $__internal_3_$__cuda_sm3x_div_rn_noftz_f32_slowpath,@function
        .size           $__internal_3_$__cuda_sm3x_div_rn_noftz_f32_slowpath,(.L_x_134 - $__internal_3_$__cuda_sm3x_div_rn_noftz_f32_slowpath)
$__internal_3_$__cuda_sm3x_div_rn_noftz_f32_slowpath:
[----:B------:R-:W-:Y:S02]  /*2ff0*/  SHF.R.U32.HI R19, RZ, 0x17, R0 ;  /* 0x00000017ff137819 */ /* 0x000fe40000011600 */
[----:B------:R-:W-:Y:S02]  /*3000*/  SHF.R.U32.HI R20, RZ, 0x17, R23 ;  /* 0x00000017ff147819 */ /* 0x000fe40000011617 */
[----:B------:R-:W-:Y:S02]  /*3010*/  LOP3.LUT R19, R19, 0xff, RZ, 0xc0, !PT ;  /* 0x000000ff13137812 */ /* 0x000fe400078ec0ff */
[----:B------:R-:W-:-:S03]  /*3020*/  LOP3.LUT R20, R20, 0xff, RZ, 0xc0, !PT ;  /* 0x000000ff14147812 */ /* 0x000fc600078ec0ff */
[----:B------:R-:W-:Y:S01]  /*3030*/  VIADD R15, R19, 0xffffffff ;  /* 0xffffffff130f7836 */ /* 0x000fe20000000000 */
[----:B------:R-:W-:-:S04]  /*3040*/  IADD3 R18, PT, PT, R20, -0x1, RZ ;  /* 0xffffffff14127810 */ /* 0x000fc80007ffe0ff */
[----:B------:R-:W-:-:S04]  /*3050*/  ISETP.GT.U32.AND P0, PT, R15, 0xfd, PT ;  /* 0x000000fd0f00780c */ /* 0x000fc80003f04070 */
        /* <DEDUP_REMOVED lines=9> */
[C---:B------:R-:W-:Y:S02]  /*30f0*/  FSETP.NEU.FTZ.AND P1, PT, |R23|.reuse, +INF , PT ;  /* 0x7f8000001700780b */ /* 0x040fe40003f3d200 */
        /* <DEDUP_REMOVED lines=10> */
[----:B------:R-:W-:Y:S01]  /*31a0*/  ISETP.GE.AND P0, PT, R15, RZ, PT ;  /* 0x000000ff0f00720c */ /* 0x000fe20003f06270 */
[----:B------:R-:W-:-:S05]  /*31b0*/  VIADD R15, R19, 0xffffffff ;  /* 0xffffffff130f7836 */ /* 0x000fca0000000000 */
[----:B------:R-:W-:-:S07]  /*31c0*/  ISETP.GE.AND P1, PT, R15, RZ, PT ;  /* 0x000000ff0f00720c */ /* 0x000fce0003f26270 */
[----:B------:R-:W-:Y:S01]  /*31d0*/  @P0 MOV R18, RZ ;  /* 0x000000ff00120202 */ /* 0x000fe20000000f00 */
[----:B------:R-:W-:Y:S01]  /*31e0*/  @!P0 FFMA R23, R23, 1.84467440737095516160e+19, RZ ;  /* 0x5f80000017178823 */ /* 0x000fe200000000ff */
[----:B------:R-:W-:-:S04]  /*31f0*/  @!P0 MOV R18, 0xffffffc0 ;  /* 0xffffffc000128802 */ /* 0x000fc80000000f00 */
[----:B------:R-:W-:Y:S01]  /*3200*/  @!P1 FFMA R0, R0, 1.84467440737095516160e+19, RZ ;  /* 0x5f80000000009823 */ /* 0x000fe200000000ff */
[----:B------:R-:W-:-:S07]  /*3210*/  @!P1 IADD3 R18, PT, PT, R18, 0x40, RZ ;  /* 0x0000004012129810 */ /* 0x000fce0007ffe0ff */
.L_x_122:
[----:B------:R-:W-:Y:S02]  /*3220*/  LEA R15, R19, 0xc0800000, 0x17 ;  /* 0xc0800000130f7811 */ /* 0x000fe400078eb8ff */
[----:B------:R-:W-:-:S03]  /*3230*/  IADD3 R20, PT, PT, R20, -0x7f, RZ ;  /* 0xffffff8114147810 */ /* 0x000fc60007ffe0ff */
[----:B------:R-:W-:Y:S02]  /*3240*/  IMAD.IADD R26, R0, 0x1, -R15 ;  /* 0x00000001001a7824 */ /* 0x000fe400078e0a0f */
[----:B------:R-:W-:Y:S02]  /*3250*/  IMAD R0, R20, -0x800000, R23 ;  /* 0xff80000014007824 */ /* 0x000fe400078e0217 */
[----:B------:R-:W0:Y:S01]  /*3260*/  MUFU.RCP R22, R26 ;  /* 0x0000001a00167308 */ /* 0x000e220000001000 */
[----:B------:R-:W-:-:S04]  /*3270*/  FADD.FTZ R21, -R26, -RZ ;  /* 0x800000ff1a157221 */ /* 0x000fc80000010100 */
[----:B0-----:R-:W-:-:S04]  /*3280*/  FFMA R15, R22, R21, 1 ;  /* 0x3f800000160f7423 */ /* 0x001fc80000000015 */
[----:B------:R-:W-:-:S04]  /*3290*/  FFMA R15, R22, R15, R22 ;  /* 0x0000000f160f7223 */ /* 0x000fc80000000016 */
[----:B------:R-:W-:-:S04]  /*32a0*/  FFMA R22, R0, R15, RZ ;  /* 0x0000000f00167223 */ /* 0x000fc800000000ff */
[----:B------:R-:W-:-:S04]  /*32b0*/  FFMA R23, R21, R22, R0 ;  /* 0x0000001615177223 */ /* 0x000fc80000000000 */
[----:B------:R-:W-:Y:S01]  /*32c0*/  FFMA R22, R15, R23, R22 ;  /* 0x000000170f167223 */ /* 0x000fe20000000016 */
[----:B------:R-:W-:-:S03]  /*32d0*/  IADD3 R23, PT, PT, R20, 0x7f, -R19 ;  /* 0x0000007f14177810 */ /* 0x000fc60007ffe813 */
[----:B------:R-:W-:Y:S01]  /*32e0*/  FFMA R21, R21, R22, R0 ;  /* 0x0000001615157223 */ /* 0x000fe20000000000 */
[----:B------:R-:W-:-:S03]  /*32f0*/  IADD3 R23, PT, PT, R23, R18, RZ ;  /* 0x0000001217177210 */ /* 0x000fc60007ffe0ff */
[----:B------:R-:W-:-:S05]  /*3300*/  FFMA R0, R15, R21, R22 ;  /* 0x000000150f007223 */ /* 0x000fca0000000016 */
[----:B------:R-:W-:-:S04]  /*3310*/  SHF.R.U32.HI R19, RZ, 0x17, R0 ;  /* 0x00000017ff137819 */ /* 0x000fc80000011600 */
[----:B------:R-:W-:-:S04]  /*3320*/  LOP3.LUT R18, R19, 0xff, RZ, 0xc0, !PT ;  /* 0x000000ff13127812 */ /* 0x000fc800078ec0ff */
[----:B------:R-:W-:-:S05]  /*3330*/  IADD3 R18, PT, PT, R18, R23, RZ ;  /* 0x0000001712127210 */ /* 0x000fca0007ffe0ff */
[----:B------:R-:W-:-:S05]  /*3340*/  VIADD R19, R18, 0xffffffff ;  /* 0xffffffff12137836 */ /* 0x000fca0000000000 */
        /* <DEDUP_REMOVED lines=12> */
[C---:B------:R-:W-:Y:S02]  /*3410*/  IADD3 R15, PT, PT, R18.reuse, 0x20, RZ ;  /* 0x00000020120f7810 */ /* 0x040fe40007ffe0ff */
[----:B------:R-:W-:Y:S02]  /*3420*/  LOP3.LUT R19, R19, 0x7fffff, RZ, 0xc0, !PT ;  /* 0x007fffff13137812 */ /* 0x000fe400078ec0ff */
[C---:B------:R-:W-:Y:S02]  /*3430*/  ISETP.NE.AND P3, PT, R18.reuse, RZ, PT ;  /* 0x000000ff1200720c */ /* 0x040fe40003f65270 */
        /* <DEDUP_REMOVED lines=16> */
.L_x_128:
[----:B------:R-:W-:-:S04]  /*3540*/  LOP3.LUT R0, R0, 0x80000000, RZ, 0xc0, !PT ;  /* 0x8000000000007812 */ /* 0x000fc800078ec0ff */
[----:B------:R-:W-:Y:S01]  /*3550*/  LOP3.LUT R0, R0, 0x7f800000, RZ, 0xfc, !PT ;  /* 0x7f80000000007812 */ /* 0x000fe200078efcff */
[----:B------:R-:W-:Y:S06]  /*3560*/  BRA `(.L_x_129) ;  /* 0x0000000000287947 */ /* 0x000fec0003800000 */
.L_x_127:
[----:B------:R-:W-:Y:S01]  /*3570*/  IMAD R0, R23, 0x800000, R0 ;  /* 0x0080000017007824 */ /* 0x000fe200078e0200 */
[----:B------:R-:W-:Y:S06]  /*3580*/  BRA `(.L_x_129) ;  /* 0x0000000000207947 */ /* 0x000fec0003800000 */
.L_x_126:
[----:B------:R-:W-:-:S04]  /*3590*/  LOP3.LUT R0, R0, 0x80000000, R23, 0x48, !PT ;  /* 0x8000000000007812 */ /* 0x000fc800078e4817 */
[----:B------:R-:W-:Y:S01]  /*35a0*/  LOP3.LUT R0, R0, 0x7f800000, RZ, 0xfc, !PT ;  /* 0x7f80000000007812 */ /* 0x000fe200078efcff */
[----:B------:R-:W-:Y:S06]  /*35b0*/  BRA `(.L_x_129) ;  /* 0x0000000000147947 */ /* 0x000fec0003800000 */
.L_x_125:
[----:B------:R-:W-:Y:S01]  /*35c0*/  LOP3.LUT R0, R0, 0x80000000, R23, 0x48, !PT ;  /* 0x8000000000007812 */ /* 0x000fe200078e4817 */
[----:B------:R-:W-:Y:S06]  /*35d0*/  BRA `(.L_x_129) ;  /* 0x00000000000c7947 */ /* 0x000fec0003800000 */
.L_x_124:
[----:B------:R-:W0:Y:S01]  /*35e0*/  MUFU.RSQ R0, -QNAN ;  /* 0xffc0000000007908 */ /* 0x000e220000001400 */
[----:B------:R-:W-:Y:S05]  /*35f0*/  BRA `(.L_x_129) ;  /* 0x0000000000047947 */ /* 0x000fea0003800000 */
.L_x_123:
[----:B------:R-:W-:-:S07]  /*3600*/  FADD.FTZ R0, R23, R0 ;  /* 0x0000000017007221 */ /* 0x000fce0000010000 */
.L_x_129:
[----:B------:R-:W-:Y:S01]  /*3610*/  HFMA2 R19, -RZ, RZ, 0, 0 ;  /* 0x00000000ff137431 */ /* 0x000fe200000001ff */
[----:B------:R-:W-:Y:S02]  /*3620*/  MOV R18, R4 ;  /* 0x0000000400127202 */ /* 0x000fe40000000f00 */
[----:B0-----:R-:W-:Y:S02]  /*3630*/  MOV R15, R0 ;  /* 0x00000000000f7202 */ /* 0x001fe40000000f00 */
[----:B------:R-:W-:Y:S05]  /*3640*/  RET.REL.NODEC R18 `(_Z21sparseAttentionKernelPfS_S_S_PiS0_iiiiii) ;  /* 0xffffffc8126c7950 */ /* 0x000fea0003c3ffff */
.L_x_130:
        /* <DEDUP_REMOVED lines=11> */
.L_x_134:


//--------------------- .nv.shared.reserved.0     --------------------------
	.section	.nv.shared.reserved.0,"aw",@nobits
	.weak		__nv_reservedSMEM_offset_0_alias
	.size		__nv_reservedSMEM_offset_0_alias, 0, 64
	.other		__nv_reservedSMEM_offset_0_alias,@"STO_CUDA_RESERVED_SHARED STV_DEFAULT"
__nv_reservedSMEM_offset_0_alias:
	.zero		0
	.zero		64


//--------------------- .nv.constant0._Z23standardAttentionKernelPfS_S_S_iiiii --------------------------
	.section	.nv.constant0._Z23standardAttentionKernelPfS_S_S_iiiii,"a",@progbits
	.sectionflags	@""
	.align	4
.nv.constant0._Z23standardAttentionKernelPfS_S_S_iiiii:
	.zero		948


//--------------------- .nv.constant0._Z21sparseAttentionKernelPfS_S_S_PiS0_iiiiii --------------------------
	.section	.nv.constant0._Z21sparseAttentionKernelPfS_S_S_PiS0_iiiiii,"a",@progbits
	.sectionflags	@""
	.align	4
.nv.constant0._Z21sparseAttentionKernelPfS_S_S_PiS0_iiiiii:
	.zero		968


//--------------------- SYMBOLS --------------------------

	.type		.nv.reservedSmem.offset0,@object
	.size		.nv.reservedSmem.offset0,0x4
